// auto-generated by cutlass_sweep.gemm — config: {"arch": "sm_90", "cluster_m": 1, "cluster_n": 1, "dtype": "fp16", "dtype_b": "fp16", "layout": "nt", "stages": 0, "tile_k": 32, "tile_m": 128, "tile_n": 256}
#include "cutlass/cutlass.h"
#include "cutlass/gemm/collective/collective_builder.hpp"
#include "cutlass/gemm/device/gemm_universal_adapter.h"
#include "cutlass/gemm/kernel/gemm_universal.hpp"
#include "cutlass/epilogue/collective/collective_builder.hpp"

using ElemA = cutlass::half_t;
using ElemB = cutlass::half_t;
using ElemCD = cutlass::half_t;
using Acc  = float;
using TileShape    = cute::Shape<cute::_128, cute::_256, cute::_32>;
using ClusterShape = cute::Shape<cute::_1, cute::_1, cute::_1>;

using CollectiveEpilogue = typename cutlass::epilogue::collective::CollectiveBuilder<
    cutlass::arch::Sm90, cutlass::arch::OpClassTensorOp,
    TileShape, ClusterShape,
    cutlass::epilogue::collective::EpilogueTileAuto,
    Acc, Acc,
    ElemCD, cutlass::layout::RowMajor, 128 / cutlass::sizeof_bits<ElemCD>::value,
    ElemCD, cutlass::layout::RowMajor, 128 / cutlass::sizeof_bits<ElemCD>::value,
    cutlass::epilogue::collective::EpilogueScheduleAuto
  >::CollectiveOp;

using CollectiveMainloop = typename cutlass::gemm::collective::CollectiveBuilder<
    cutlass::arch::Sm90, cutlass::arch::OpClassTensorOp,
    ElemA, cutlass::layout::RowMajor, 128 / cutlass::sizeof_bits<ElemA>::value,
    ElemB, cutlass::layout::ColumnMajor, 128 / cutlass::sizeof_bits<ElemB>::value,
    Acc,
    TileShape, ClusterShape,
    cutlass::gemm::collective::StageCountAutoCarveout<static_cast<int>(sizeof(typename CollectiveEpilogue::SharedStorage))>,
    cutlass::gemm::collective::KernelScheduleAuto
  >::CollectiveOp;

using GemmKernel = cutlass::gemm::kernel::GemmUniversal<
    cute::Shape<int,int,int,int>,
    CollectiveMainloop,
    CollectiveEpilogue
>;
using Gemm = cutlass::gemm::device::GemmUniversalAdapter<GemmKernel>;

// Force the device kernel symbol into the cubin without needing a host main.
auto* _anchor = &cutlass::device_kernel<GemmKernel>;


// ===== COMPILED SASS (sm_90a) =====

	.target	sm_90a

	.elftype	@"ET_EXEC"


//--------------------- .note.nv.tkinfo           --------------------------
	.section	.note.nv.tkinfo,"",@"SHT_NOTE"
	.sectionflags	@"SHF_NOTE_NV_TKINFO"
	.tkinfo
        /*0018*/ 	.word	0x00000002
        /*0030*/ 	.string	""
        /*0030*/ 	.string	"ptxas"
        /*0030*/ 	.string	"Cuda compilation tools, release 13.0, V13.0.88"
        /*0030*/ 	.string	"Build cuda_13.0.r13.0/compiler.36424714_0"
        /*0030*/ 	.string	"-arch sm_90a -m 64 "



//--------------------- .note.nv.cuinfo           --------------------------
	.section	.note.nv.cuinfo,"",@"SHT_NOTE"
	.sectionflags	@"SHF_NOTE_NV_CUINFO"
        /*0018*/ 	.short	0x0002
        /*001a*/ 	.short	0x005a
        /*001c*/ 	.short	0x0082
	.zero		2


//--------------------- .nv.info                  --------------------------
	.section	.nv.info,"",@"SHT_CUDA_INFO"
	.align	4


	//----- nvinfo : EIATTR_REGCOUNT
	.align		4
        /*0000*/ 	.byte	0x04, 0x2f
        /*0002*/ 	.short	(.L_15 - .L_14)
	.align		4
.L_14:
        /*0004*/ 	.word	index@(_ZN7cutlass13device_kernelINS_4gemm6kernel13GemmUniversalIN4cute5tupleIJiiiiEEENS1_10collective13CollectiveMmaINS1_34MainloopSm90TmaGmmaWarpSpecializedILi9ENS5_IJNS4_1CILi1EEESB_SB_EEENS1_35KernelTmaWarpSpecializedCooperativeEEENS5_IJNSA_ILi128EEENSA_ILi256EEENSA_ILi32EEEEEENS_6half_tENS5_IJlSB_lEEESJ_SK_NS4_8TiledMMAINS4_8MMA_AtomIJNS4_4SM904GMMA26MMA_64x256x16_F32F16F16_SSILNSO_5MajorE0ELSQ_0ELNSO_7ScaleInE1ELSR_1EEEEEENS4_6LayoutINS5_IJNSA_ILi2EEESB_SB_EEENS5_IJSB_NSA_ILi0EEESX_EEEEENS5_IJNS4_10UnderscoreES10_S10_EEEEENS4_13SM90_TMA_LOADENS4_14ComposedLayoutINS4_7SwizzleILi2ELi4ELi3EEENS4_18smem_ptr_flag_bitsILi16EEENSU_INS5_IJNSA_ILi8EEESH_EEENS5_IJSH_SB_EEEEEEEvNS4_8identityES13_S1D_vS1E_EENS_8epilogue10collective6detail29Sm90TmaWarpSpecializedAdapterINS1H_15DefaultEpilogueISJ_SK_SK_NS1G_6thread17LinearCombinationISJ_Li1EffLNS1L_9ScaleType4KindE0ELNS_15FloatRoundStyleE2ESJ_EENS1_15EpilogueDefaultEEEEEvvEEEEvNT_6ParamsE)
        /*0008*/ 	.word	0x000000a8


	//----- nvinfo : EIATTR_FRAME_SIZE
	.align		4
.L_15:
        /*000c*/ 	.byte	0x04, 0x11
        /*000e*/ 	.short	(.L_17 - .L_16)
	.align		4
.L_16:
        /*0010*/ 	.word	index@(_ZN7cutlass13device_kernelINS_4gemm6kernel13GemmUniversalIN4cute5tupleIJiiiiEEENS1_10collective13CollectiveMmaINS1_34MainloopSm90TmaGmmaWarpSpecializedILi9ENS5_IJNS4_1CILi1EEESB_SB_EEENS1_35KernelTmaWarpSpecializedCooperativeEEENS5_IJNSA_ILi128EEENSA_ILi256EEENSA_ILi32EEEEEENS_6half_tENS5_IJlSB_lEEESJ_SK_NS4_8TiledMMAINS4_8MMA_AtomIJNS4_4SM904GMMA26MMA_64x256x16_F32F16F16_SSILNSO_5MajorE0ELSQ_0ELNSO_7ScaleInE1ELSR_1EEEEEENS4_6LayoutINS5_IJNSA_ILi2EEESB_SB_EEENS5_IJSB_NSA_ILi0EEESX_EEEEENS5_IJNS4_10UnderscoreES10_S10_EEEEENS4_13SM90_TMA_LOADENS4_14ComposedLayoutINS4_7SwizzleILi2ELi4ELi3EEENS4_18smem_ptr_flag_bitsILi16EEENSU_INS5_IJNSA_ILi8EEESH_EEENS5_IJSH_SB_EEEEEEEvNS4_8identityES13_S1D_vS1E_EENS_8epilogue10collective6detail29Sm90TmaWarpSpecializedAdapterINS1H_15DefaultEpilogueISJ_SK_SK_NS1G_6thread17LinearCombinationISJ_Li1EffLNS1L_9ScaleType4KindE0ELNS_15FloatRoundStyleE2ESJ_EENS1_15EpilogueDefaultEEEEEvvEEEEvNT_6ParamsE)
        /*0014*/ 	.word	0x00000000


	//----- nvinfo : EIATTR_MIN_STACK_SIZE
	.align		4
.L_17:
        /*0018*/ 	.byte	0x04, 0x12
        /*001a*/ 	.short	(.L_19 - .L_18)
	.align		4
.L_18:
        /*001c*/ 	.word	index@(_ZN7cutlass13device_kernelINS_4gemm6kernel13GemmUniversalIN4cute5tupleIJiiiiEEENS1_10collective13CollectiveMmaINS1_34MainloopSm90TmaGmmaWarpSpecializedILi9ENS5_IJNS4_1CILi1EEESB_SB_EEENS1_35KernelTmaWarpSpecializedCooperativeEEENS5_IJNSA_ILi128EEENSA_ILi256EEENSA_ILi32EEEEEENS_6half_tENS5_IJlSB_lEEESJ_SK_NS4_8TiledMMAINS4_8MMA_AtomIJNS4_4SM904GMMA26MMA_64x256x16_F32F16F16_SSILNSO_5MajorE0ELSQ_0ELNSO_7ScaleInE1ELSR_1EEEEEENS4_6LayoutINS5_IJNSA_ILi2EEESB_SB_EEENS5_IJSB_NSA_ILi0EEESX_EEEEENS5_IJNS4_10UnderscoreES10_S10_EEEEENS4_13SM90_TMA_LOADENS4_14ComposedLayoutINS4_7SwizzleILi2ELi4ELi3EEENS4_18smem_ptr_flag_bitsILi16EEENSU_INS5_IJNSA_ILi8EEESH_EEENS5_IJSH_SB_EEEEEEEvNS4_8identityES13_S1D_vS1E_EENS_8epilogue10collective6detail29Sm90TmaWarpSpecializedAdapterINS1H_15DefaultEpilogueISJ_SK_SK_NS1G_6thread17LinearCombinationISJ_Li1EffLNS1L_9ScaleType4KindE0ELNS_15FloatRoundStyleE2ESJ_EENS1_15EpilogueDefaultEEEEEvvEEEEvNT_6ParamsE)
        /*0020*/ 	.word	0x00000000
.L_19:


//--------------------- .nv.compat                --------------------------
	.section	.nv.compat,"",@"SHT_CUDA_COMPAT_INFO"
	.align	4
        /*0000*/ 	.byte	0x02, 0x09, 0x01, 0x00, 0x02, 0x02, 0x04, 0x00, 0x02, 0x05, 0x05, 0x00, 0x03, 0x07, 0x01, 0x01
        /*0010*/ 	.byte	0x02, 0x03, 0x01, 0x00, 0x02, 0x06, 0x01, 0x00, 0x04, 0x0b, 0x08, 0x00, 0x00, 0x00, 0x00, 0x00
        /*0020*/ 	.byte	0x00, 0x00, 0x00, 0x00


//--------------------- .nv.info._ZN7cutlass13device_kernelINS_4gemm6kernel13GemmUniversalIN4cute5tupleIJiiiiEEENS1_10collective13CollectiveMmaINS1_34MainloopSm90TmaGmmaWarpSpecializedILi9ENS5_IJNS4_1CILi1EEESB_SB_EEENS1_35KernelTmaWarpSpecializedCooperativeEEENS5_IJNSA_ILi128EEENSA_ILi256EEENSA_ILi32EEEEEENS_6half_tENS5_IJlSB_lEEESJ_SK_NS4_8TiledMMAINS4_8MMA_AtomIJNS4_4SM904GMMA26MMA_64x256x16_F32F16F16_SSILNSO_5MajorE0ELSQ_0ELNSO_7ScaleInE1ELSR_1EEEEEENS4_6LayoutINS5_IJNSA_ILi2EEESB_SB_EEENS5_IJSB_NSA_ILi0EEESX_EEEEENS5_IJNS4_10UnderscoreES10_S10_EEEEENS4_13SM90_TMA_LOADENS4_14ComposedLayoutINS4_7SwizzleILi2ELi4ELi3EEENS4_18smem_ptr_flag_bitsILi16EEENSU_INS5_IJNSA_ILi8EEESH_EEENS5_IJSH_SB_EEEEEEEvNS4_8identityES13_S1D_vS1E_EENS_8epilogue10collective6detail29Sm90TmaWarpSpecializedAdapterINS1H_15DefaultEpilogueISJ_SK_SK_NS1G_6thread17LinearCombinationISJ_Li1EffLNS1L_9ScaleType4KindE0ELNS_15FloatRoundStyleE2ESJ_EENS1_15EpilogueDefaultEEEEEvvEEEEvNT_6ParamsE --------------------------
	.section	.nv.info._ZN7cutlass13device_kernelINS_4gemm6kernel13GemmUniversalIN4cute5tupleIJiiiiEEENS1_10collective13CollectiveMmaINS1_34MainloopSm90TmaGmmaWarpSpecializedILi9ENS5_IJNS4_1CILi1EEESB_SB_EEENS1_35KernelTmaWarpSpecializedCooperativeEEENS5_IJNSA_ILi128EEENSA_ILi256EEENSA_ILi32EEEEEENS_6half_tENS5_IJlSB_lEEESJ_SK_NS4_8TiledMMAINS4_8MMA_AtomIJNS4_4SM904GMMA26MMA_64x256x16_F32F16F16_SSILNSO_5MajorE0ELSQ_0ELNSO_7ScaleInE1ELSR_1EEEEEENS4_6LayoutINS5_IJNSA_ILi2EEESB_SB_EEENS5_IJSB_NSA_ILi0EEESX_EEEEENS5_IJNS4_10UnderscoreES10_S10_EEEEENS4_13SM90_TMA_LOADENS4_14ComposedLayoutINS4_7SwizzleILi2ELi4ELi3EEENS4_18smem_ptr_flag_bitsILi16EEENSU_INS5_IJNSA_ILi8EEESH_EEENS5_IJSH_SB_EEEEEEEvNS4_8identityES13_S1D_vS1E_EENS_8epilogue10collective6detail29Sm90TmaWarpSpecializedAdapterINS1H_15DefaultEpilogueISJ_SK_SK_NS1G_6thread17LinearCombinationISJ_Li1EffLNS1L_9ScaleType4KindE0ELNS_15FloatRoundStyleE2ESJ_EENS1_15EpilogueDefaultEEEEEvvEEEEvNT_6ParamsE,"",@"SHT_CUDA_INFO"
	.sectionflags	@""
	.align	4


	//----- nvinfo : EIATTR_CUDA_API_VERSION
	.align		4
        /*0000*/ 	.byte	0x04, 0x37
        /*0002*/ 	.short	(.L_21 - .L_20)
.L_20:
        /*0004*/ 	.word	0x00000082


	//----- nvinfo : EIATTR_KPARAM_INFO
	.align		4
.L_21:
        /*0008*/ 	.byte	0x04, 0x17
        /*000a*/ 	.short	(.L_23 - .L_22)
.L_22:
        /*000c*/ 	.word	0x00000000
        /*0010*/ 	.short	0x0000
        /*0012*/ 	.short	0x0070
        /*0014*/ 	.byte	0x00, 0xf0, 0x01, 0x10


	//----- nvinfo : EIATTR_SPARSE_MMA_MASK
	.align		4
.L_23:
        /*0018*/ 	.byte	0x03, 0x50
        /*001a*/ 	.short	0x0000


	//----- nvinfo : EIATTR_MAXREG_COUNT
	.align		4
        /*001c*/ 	.byte	0x03, 0x1b
        /*001e*/ 	.short	0x00a8


	//----- nvinfo : EIATTR_NUM_BARRIERS
	.align		4
        /*0020*/ 	.byte	0x02, 0x4c
        /*0022*/ 	.byte	0x01
	.zero		1


	//----- nvinfo : EIATTR_EXTERNS
	.align		4
        /*0024*/ 	.byte	0x04, 0x0f
        /*0026*/ 	.short	(.L_25 - .L_24)


	//   ....[0]....
	.align		4
.L_24:
        /*0028*/ 	.word	index@(__assertfail)


	//----- nvinfo : EIATTR_MERCURY_ISA_VERSION
	.align		4
.L_25:
        /*002c*/ 	.byte	0x03, 0x5f
        /*002e*/ 	.short	0x0101


	//----- nvinfo : EIATTR_INT_WARP_WIDE_INSTR_OFFSETS
	.align		4
        /*0030*/ 	.byte	0x04, 0x31
        /*0032*/ 	.short	(.L_27 - .L_26)


	//   ....[0]....
.L_26:
        /*0034*/ 	.word	0x00000480


	//   ....[1]....
        /*0038*/ 	.word	0x000004b0


	//   ....[2]....
        /*003c*/ 	.word	0x00000590


	//----- nvinfo : EIATTR_COOP_GROUP_MASK_REGIDS
	.align		4
.L_27:
        /*0040*/ 	.byte	0x04, 0x29
        /*0042*/ 	.short	(.L_29 - .L_28)


	//   ....[0]....
.L_28:
        /*0044*/ 	.word	0xffffffff


	//   ....[1]....
        /*0048*/ 	.word	0xffffffff


	//   ....[2]....
        /*004c*/ 	.word	0xffffffff


	//   ....[3]....
        /*0050*/ 	.word	0xffffffff


	//   ....[4]....
        /*0054*/ 	.word	0xffffffff


	//----- nvinfo : EIATTR_COOP_GROUP_INSTR_OFFSETS
	.align		4
.L_29:
        /*0058*/ 	.byte	0x04, 0x28
        /*005a*/ 	.short	(.L_31 - .L_30)


	//   ....[0]....
.L_30:
        /*005c*/ 	.word	0x00000060


	//   ....[1]....
        /*0060*/ 	.word	0x00000070


	//   ....[2]....
        /*0064*/ 	.word	0x00000130


	//   ....[3]....
        /*0068*/ 	.word	0x00000390


	//   ....[4]....
        /*006c*/ 	.word	0x00001040


	//----- nvinfo : EIATTR_REG_RECONFIG
	.align		4
.L_31:
        /*0070*/ 	.byte	0x01, 0x54
	.zero		2


	//----- nvinfo : EIATTR_SYSCALL_OFFSETS
	.align		4
        /*0074*/ 	.byte	0x04, 0x46
        /*0076*/ 	.short	(.L_33 - .L_32)


	//   ....[0]....
.L_32:
        /*0078*/ 	.word	0x00001200


	//----- nvinfo : EIATTR_MBARRIER_INSTR_OFFSETS
	.align		4
.L_33:
        /*007c*/ 	.byte	0x04, 0x39
        /*007e*/ 	.short	(.L_35 - .L_34)


	//   ....[0]....
.L_34:
        /*0080*/ 	.word	0x00000250
        /*0084*/ 	.word	0x000000ff
        /*0088*/ 	.word	0x00000000
        /*008c*/ 	.short	0x0100
        /*008e*/ 	.byte	0x08
	.zero		1


	//   ....[1]....
        /*0090*/ 	.word	0x00000260
        /*0094*/ 	.word	0x000000ff
        /*0098*/ 	.word	0x00000048
        /*009c*/ 	.short	0x0100
        /*009e*/ 	.byte	0x08
	.zero		1


	//   ....[2]....
        /*00a0*/ 	.word	0x00000270
        /*00a4*/ 	.word	0x000000ff
        /*00a8*/ 	.word	0x00000008
        /*00ac*/ 	.short	0x0100
        /*00ae*/ 	.byte	0x08
	.zero		1


	//   ....[3]....
        /*00b0*/ 	.word	0x00000280
        /*00b4*/ 	.word	0x000000ff
        /*00b8*/ 	.word	0x00000050
        /*00bc*/ 	.short	0x0100
        /*00be*/ 	.byte	0x08
	.zero		1


	//   ....[4]....
        /*00c0*/ 	.word	0x00000290
        /*00c4*/ 	.word	0x000000ff
        /*00c8*/ 	.word	0x00000010
        /*00cc*/ 	.short	0x0100
        /*00ce*/ 	.byte	0x08
	.zero		1


	//   ....[5]....
        /*00d0*/ 	.word	0x000002a0
        /*00d4*/ 	.word	0x000000ff
        /*00d8*/ 	.word	0x00000058
        /*00dc*/ 	.short	0x0100
        /*00de*/ 	.byte	0x08
	.zero		1


	//   ....[6]....
        /*00e0*/ 	.word	0x000002b0
        /*00e4*/ 	.word	0x000000ff
        /*00e8*/ 	.word	0x00000018
        /*00ec*/ 	.short	0x0100
        /*00ee*/ 	.byte	0x08
	.zero		1


	//   ....[7]....
        /*00f0*/ 	.word	0x000002c0
        /*00f4*/ 	.word	0x000000ff
        /*00f8*/ 	.word	0x00000060
        /*00fc*/ 	.short	0x0100
        /*00fe*/ 	.byte	0x08
	.zero		1


	//   ....[8]....
        /*0100*/ 	.word	0x000002d0
        /*0104*/ 	.word	0x000000ff
        /*0108*/ 	.word	0x00000020
        /*010c*/ 	.short	0x0100
        /*010e*/ 	.byte	0x08
	.zero		1


	//   ....[9]....
        /*0110*/ 	.word	0x000002e0
        /*0114*/ 	.word	0x000000ff
        /*0118*/ 	.word	0x00000068
        /*011c*/ 	.short	0x0100
        /*011e*/ 	.byte	0x08
	.zero		1


	//   ....[10]....
        /*0120*/ 	.word	0x000002f0
        /*0124*/ 	.word	0x000000ff
        /*0128*/ 	.word	0x00000028
        /*012c*/ 	.short	0x0100
        /*012e*/ 	.byte	0x08
	.zero		1


	//   ....[11]....
        /*0130*/ 	.word	0x00000300
        /*0134*/ 	.word	0x000000ff
        /*0138*/ 	.word	0x00000070
        /*013c*/ 	.short	0x0100
        /*013e*/ 	.byte	0x08
	.zero		1


	//   ....[12]....
        /*0140*/ 	.word	0x00000310
        /*0144*/ 	.word	0x000000ff
        /*0148*/ 	.word	0x00000030
        /*014c*/ 	.short	0x0100
        /*014e*/ 	.byte	0x08
	.zero		1


	//   ....[13]....
        /*0150*/ 	.word	0x00000320
        /*0154*/ 	.word	0x000000ff
        /*0158*/ 	.word	0x00000078
        /*015c*/ 	.short	0x0100
        /*015e*/ 	.byte	0x08
	.zero		1


	//   ....[14]....
        /*0160*/ 	.word	0x00000330
        /*0164*/ 	.word	0x000000ff
        /*0168*/ 	.word	0x00000038
        /*016c*/ 	.short	0x0100
        /*016e*/ 	.byte	0x08
	.zero		1


	//   ....[15]....
        /*0170*/ 	.word	0x00000340
        /*0174*/ 	.word	0x000000ff
        /*0178*/ 	.word	0x00000080
        /*017c*/ 	.short	0x0100
        /*017e*/ 	.byte	0x08
	.zero		1


	//   ....[16]....
        /*0180*/ 	.word	0x00000350
        /*0184*/ 	.word	0x000000ff
        /*0188*/ 	.word	0x00000040
        /*018c*/ 	.short	0x0100
        /*018e*/ 	.byte	0x08
	.zero		1


	//   ....[17]....
        /*0190*/ 	.word	0x00000360
        /*0194*/ 	.word	0x000000ff
        /*0198*/ 	.word	0x00000088
        /*019c*/ 	.short	0x0100
        /*019e*/ 	.byte	0x08
	.zero		1


	//   ....[18]....
        /*01a0*/ 	.word	0x00000600
        /*01a4*/ 	.word	0x000000ff
        /*01a8*/ 	.word	0x000000a0
        /*01ac*/ 	.short	0x0100
        /*01ae*/ 	.byte	0x06
	.zero		1


	//   ....[19]....
        /*01b0*/ 	.word	0x00000660
        /*01b4*/ 	.word	0x000000ff
        /*01b8*/ 	.word	0x000000a8
        /*01bc*/ 	.short	0x0100
        /*01be*/ 	.byte	0x06
	.zero		1


	//   ....[20]....
        /*01c0*/ 	.word	0x00001280
        /*01c4*/ 	.word	0x00000003
        /*01c8*/ 	.word	0x00000000
        /*01cc*/ 	.short	0x010a
        /*01ce*/ 	.byte	0x3f
	.zero		1


	//   ....[21]....
        /*01d0*/ 	.word	0x000012c0
        /*01d4*/ 	.word	0x00000003
        /*01d8*/ 	.word	0x00000000
        /*01dc*/ 	.short	0x010a
        /*01de*/ 	.byte	0x3f
	.zero		1


	//   ....[22]....
        /*01e0*/ 	.word	0x00001570
        /*01e4*/ 	.word	0x000000ff
        /*01e8*/ 	.word	0x00000000
        /*01ec*/ 	.short	0x010a
        /*01ee*/ 	.byte	0x04
	.zero		1


	//   ....[23]....
        /*01f0*/ 	.word	0x000015b0
        /*01f4*/ 	.word	0x000000ff
        /*01f8*/ 	.word	0x00000000
        /*01fc*/ 	.short	0x010a
        /*01fe*/ 	.byte	0x04
	.zero		1


	//   ....[24]....
        /*0200*/ 	.word	0x00001720
        /*0204*/ 	.word	0x000000ff
        /*0208*/ 	.word	0x00000000
        /*020c*/ 	.short	0x0101
        /*020e*/ 	.byte	0x04
	.zero		1


	//   ....[25]....
        /*0210*/ 	.word	0x00001920
        /*0214*/ 	.word	0x000000ff
        /*0218*/ 	.word	0x00000000
        /*021c*/ 	.short	0x0101
        /*021e*/ 	.byte	0x06
	.zero		1


	//   ....[26]....
        /*0220*/ 	.word	0x0000a790
        /*0224*/ 	.word	0x0000000e
        /*0228*/ 	.word	0x00000048
        /*022c*/ 	.short	0x010a
        /*022e*/ 	.byte	0x3f
	.zero		1


	//   ....[27]....
        /*0230*/ 	.word	0x0000ab10
        /*0234*/ 	.word	0x00000006
        /*0238*/ 	.word	0x000000a8
        /*023c*/ 	.short	0x0101
        /*023e*/ 	.byte	0x3f
	.zero		1


	//   ....[28]....
        /*0240*/ 	.word	0x0000b240
        /*0244*/ 	.word	0x00000007
        /*0248*/ 	.word	0x00000000
        /*024c*/ 	.short	0x010a
        /*024e*/ 	.byte	0x3f
	.zero		1


	//   ....[29]....
        /*0250*/ 	.word	0x0000b2c0
        /*0254*/ 	.word	0x00000009
        /*0258*/ 	.word	0x00000000
        /*025c*/ 	.short	0x010a
        /*025e*/ 	.byte	0x3f
	.zero		1


	//   ....[30]....
        /*0260*/ 	.word	0x0000b350
        /*0264*/ 	.word	0x00000006
        /*0268*/ 	.word	0x00000000
        /*026c*/ 	.short	0x010a
        /*026e*/ 	.byte	0x3f
	.zero		1


	//   ....[31]....
        /*0270*/ 	.word	0x0000b3e0
        /*0274*/ 	.word	0x00000009
        /*0278*/ 	.word	0x00000000
        /*027c*/ 	.short	0x010a
        /*027e*/ 	.byte	0x3f
	.zero		1


	//   ....[32]....
        /*0280*/ 	.word	0x0000b470
        /*0284*/ 	.word	0x00000006
        /*0288*/ 	.word	0x00000000
        /*028c*/ 	.short	0x010a
        /*028e*/ 	.byte	0x3f
	.zero		1


	//   ....[33]....
        /*0290*/ 	.word	0x0000b500
        /*0294*/ 	.word	0x00000009
        /*0298*/ 	.word	0x00000000
        /*029c*/ 	.short	0x010a
        /*029e*/ 	.byte	0x3f
	.zero		1


	//   ....[34]....
        /*02a0*/ 	.word	0x0000b590
        /*02a4*/ 	.word	0x00000006
        /*02a8*/ 	.word	0x00000000
        /*02ac*/ 	.short	0x010a
        /*02ae*/ 	.byte	0x3f
	.zero		1


	//   ....[35]....
        /*02b0*/ 	.word	0x0000b620
        /*02b4*/ 	.word	0x00000009
        /*02b8*/ 	.word	0x00000000
        /*02bc*/ 	.short	0x010a
        /*02be*/ 	.byte	0x3f
	.zero		1


	//   ....[36]....
        /*02c0*/ 	.word	0x0000b6b0
        /*02c4*/ 	.word	0x00000003
        /*02c8*/ 	.word	0x00000000
        /*02cc*/ 	.short	0x010a
        /*02ce*/ 	.byte	0x3f
	.zero		1


	//   ....[37]....
        /*02d0*/ 	.word	0x0000b710
        /*02d4*/ 	.word	0x00000003
        /*02d8*/ 	.word	0x00000000
        /*02dc*/ 	.short	0x010a
        /*02de*/ 	.byte	0x3f
	.zero		1


	//   ....[38]....
        /*02e0*/ 	.word	0x0000b770
        /*02e4*/ 	.word	0x00000004
        /*02e8*/ 	.word	0x00000000
        /*02ec*/ 	.short	0x010a
        /*02ee*/ 	.byte	0x3f
	.zero		1


	//   ....[39]....
        /*02f0*/ 	.word	0x0000b840
        /*02f4*/ 	.word	0x0000000e
        /*02f8*/ 	.word	0x00000048
        /*02fc*/ 	.short	0x010a
        /*02fe*/ 	.byte	0x3f
	.zero		1


	//   ....[40]....
        /*0300*/ 	.word	0x0000b910
        /*0304*/ 	.word	0x00000007
        /*0308*/ 	.word	0x00000000
        /*030c*/ 	.short	0x010a
        /*030e*/ 	.byte	0x3f
	.zero		1


	//   ....[41]....
        /*0310*/ 	.word	0x0000b960
        /*0314*/ 	.word	0x00000009
        /*0318*/ 	.word	0x00000000
        /*031c*/ 	.short	0x010a
        /*031e*/ 	.byte	0x3f
	.zero		1


	//   ....[42]....
        /*0320*/ 	.word	0x0000b9b0
        /*0324*/ 	.word	0x00000006
        /*0328*/ 	.word	0x00000000
        /*032c*/ 	.short	0x010a
        /*032e*/ 	.byte	0x3f
	.zero		1


	//   ....[43]....
        /*0330*/ 	.word	0x0000ba00
        /*0334*/ 	.word	0x00000009
        /*0338*/ 	.word	0x00000000
        /*033c*/ 	.short	0x010a
        /*033e*/ 	.byte	0x3f
	.zero		1


	//   ....[44]....
        /*0340*/ 	.word	0x0000ba50
        /*0344*/ 	.word	0x00000006
        /*0348*/ 	.word	0x00000000
        /*034c*/ 	.short	0x010a
        /*034e*/ 	.byte	0x3f
	.zero		1


	//   ....[45]....
        /*0350*/ 	.word	0x0000baa0
        /*0354*/ 	.word	0x00000009
        /*0358*/ 	.word	0x00000000
        /*035c*/ 	.short	0x010a
        /*035e*/ 	.byte	0x3f
	.zero		1


	//   ....[46]....
        /*0360*/ 	.word	0x0000baf0
        /*0364*/ 	.word	0x00000006
        /*0368*/ 	.word	0x00000000
        /*036c*/ 	.short	0x010a
        /*036e*/ 	.byte	0x3f
	.zero		1


	//   ....[47]....
        /*0370*/ 	.word	0x0000bb40
        /*0374*/ 	.word	0x00000009
        /*0378*/ 	.word	0x00000000
        /*037c*/ 	.short	0x010a
        /*037e*/ 	.byte	0x3f
	.zero		1


	//----- nvinfo : EIATTR_NUM_MBARRIERS
	.align		4
.L_35:
        /*0380*/ 	.byte	0x03, 0x38
        /*0382*/ 	.short	0x0014


	//----- nvinfo : EIATTR_EXIT_INSTR_OFFSETS
	.align		4
        /*0384*/ 	.byte	0x04, 0x1c
        /*0386*/ 	.short	(.L_37 - .L_36)


	//   ....[0]....
.L_36:
        /*0388*/ 	.word	0x000006b0


	//   ....[1]....
        /*038c*/ 	.word	0x00000f70


	//   ....[2]....
        /*0390*/ 	.word	0x00009e00


	//   ....[3]....
        /*0394*/ 	.word	0x0000a430


	//   ....[4]....
        /*0398*/ 	.word	0x0000b700


	//----- nvinfo : EIATTR_MAX_THREADS
	.align		4
.L_37:
        /*039c*/ 	.byte	0x04, 0x05
        /*039e*/ 	.short	(.L_39 - .L_38)
.L_38:
        /*03a0*/ 	.word	0x00000180
        /*03a4*/ 	.word	0x00000001
        /*03a8*/ 	.word	0x00000001


	//----- nvinfo : EIATTR_CRS_STACK_SIZE
	.align		4
.L_39:
        /*03ac*/ 	.byte	0x04, 0x1e
        /*03ae*/ 	.short	(.L_41 - .L_40)
.L_40:
        /*03b0*/ 	.word	0x00000000


	//----- nvinfo : EIATTR_CBANK_PARAM_SIZE
	.align		4
.L_41:
        /*03b4*/ 	.byte	0x03, 0x19
        /*03b6*/ 	.short	0x0470


	//----- nvinfo : EIATTR_PARAM_CBANK
	.align		4
        /*03b8*/ 	.byte	0x04, 0x0a
        /*03ba*/ 	.short	(.L_43 - .L_42)
	.align		4
.L_42:
        /*03bc*/ 	.word	index@(.nv.constant0._ZN7cutlass13device_kernelINS_4gemm6kernel13GemmUniversalIN4cute5tupleIJiiiiEEENS1_10collective13CollectiveMmaINS1_34MainloopSm90TmaGmmaWarpSpecializedILi9ENS5_IJNS4_1CILi1EEESB_SB_EEENS1_35KernelTmaWarpSpecializedCooperativeEEENS5_IJNSA_ILi128EEENSA_ILi256EEENSA_ILi32EEEEEENS_6half_tENS5_IJlSB_lEEESJ_SK_NS4_8TiledMMAINS4_8MMA_AtomIJNS4_4SM904GMMA26MMA_64x256x16_F32F16F16_SSILNSO_5MajorE0ELSQ_0ELNSO_7ScaleInE1ELSR_1EEEEEENS4_6LayoutINS5_IJNSA_ILi2EEESB_SB_EEENS5_IJSB_NSA_ILi0EEESX_EEEEENS5_IJNS4_10UnderscoreES10_S10_EEEEENS4_13SM90_TMA_LOADENS4_14ComposedLayoutINS4_7SwizzleILi2ELi4ELi3EEENS4_18smem_ptr_flag_bitsILi16EEENSU_INS5_IJNSA_ILi8EEESH_EEENS5_IJSH_SB_EEEEEEEvNS4_8identityES13_S1D_vS1E_EENS_8epilogue10collective6detail29Sm90TmaWarpSpecializedAdapterINS1H_15DefaultEpilogueISJ_SK_SK_NS1G_6thread17LinearCombinationISJ_Li1EffLNS1L_9ScaleType4KindE0ELNS_15FloatRoundStyleE2ESJ_EENS1_15EpilogueDefaultEEEEEvvEEEEvNT_6ParamsE)
        /*03c0*/ 	.short	0x0210
        /*03c2*/ 	.short	0x0470


	//----- nvinfo : EIATTR_SW_WAR
	.align		4
.L_43:
        /*03c4*/ 	.byte	0x04, 0x36
        /*03c6*/ 	.short	(.L_45 - .L_44)
.L_44:
        /*03c8*/ 	.word	0x00000008
.L_45:


//--------------------- .nv.callgraph             --------------------------
	.section	.nv.callgraph,"",@"SHT_CUDA_CALLGRAPH"
	.align	4
	.sectionentsize	8
	.align		4
        /*0000*/ 	.word	0x00000000
	.align		4
        /*0004*/ 	.word	0xffffffff
	.align		4
        /*0008*/ 	.word	index@(_ZN7cutlass13device_kernelINS_4gemm6kernel13GemmUniversalIN4cute5tupleIJiiiiEEENS1_10collective13CollectiveMmaINS1_34MainloopSm90TmaGmmaWarpSpecializedILi9ENS5_IJNS4_1CILi1EEESB_SB_EEENS1_35KernelTmaWarpSpecializedCooperativeEEENS5_IJNSA_ILi128EEENSA_ILi256EEENSA_ILi32EEEEEENS_6half_tENS5_IJlSB_lEEESJ_SK_NS4_8TiledMMAINS4_8MMA_AtomIJNS4_4SM904GMMA26MMA_64x256x16_F32F16F16_SSILNSO_5MajorE0ELSQ_0ELNSO_7ScaleInE1ELSR_1EEEEEENS4_6LayoutINS5_IJNSA_ILi2EEESB_SB_EEENS5_IJSB_NSA_ILi0EEESX_EEEEENS5_IJNS4_10UnderscoreES10_S10_EEEEENS4_13SM90_TMA_LOADENS4_14ComposedLayoutINS4_7SwizzleILi2ELi4ELi3EEENS4_18smem_ptr_flag_bitsILi16EEENSU_INS5_IJNSA_ILi8EEESH_EEENS5_IJSH_SB_EEEEEEEvNS4_8identityES13_S1D_vS1E_EENS_8epilogue10collective6detail29Sm90TmaWarpSpecializedAdapterINS1H_15DefaultEpilogueISJ_SK_SK_NS1G_6thread17LinearCombinationISJ_Li1EffLNS1L_9ScaleType4KindE0ELNS_15FloatRoundStyleE2ESJ_EENS1_15EpilogueDefaultEEEEEvvEEEEvNT_6ParamsE)
	.align		4
        /*000c*/ 	.word	index@(__assertfail)
	.align		4
        /*0010*/ 	.word	0x00000000
	.align		4
        /*0014*/ 	.word	0xfffffffe
	.align		4
        /*0018*/ 	.word	0x00000000
	.align		4
        /*001c*/ 	.word	0xfffffffd
	.align		4
        /*0020*/ 	.word	0x00000000
	.align		4
        /*0024*/ 	.word	0xfffffffc


//--------------------- .nv.constant4             --------------------------
	.section	.nv.constant4,"a",@progbits
	.align	8
	.align		8
.nv.constant4:
        /*0000*/ 	.dword	__assertfail
	.align		8
        /*0008*/ 	.dword	__unnamed_1
	.align		8
        /*0010*/ 	.dword	_ZN40_INTERNAL_f7d66480_4_k_cu_b89914eb_229144cuda3std3__45__cpo5beginE
	.align		8
        /*0018*/ 	.dword	_ZN40_INTERNAL_f7d66480_4_k_cu_b89914eb_229144cuda3std3__45__cpo3endE
	.align		8
        /*0020*/ 	.dword	_ZN40_INTERNAL_f7d66480_4_k_cu_b89914eb_229144cuda3std3__45__cpo6cbeginE
	.align		8
        /*0028*/ 	.dword	_ZN40_INTERNAL_f7d66480_4_k_cu_b89914eb_229144cuda3std3__45__cpo4cendE
	.align		8
        /*0030*/ 	.dword	_ZN40_INTERNAL_f7d66480_4_k_cu_b89914eb_229144cuda3std3__442_GLOBAL__N__f7d66480_4_k_cu_b89914eb_229146ignoreE
	.align		8
        /*0038*/ 	.dword	_ZN40_INTERNAL_f7d66480_4_k_cu_b89914eb_229144cuda3std3__419piecewise_constructE
	.align		8
        /*0040*/ 	.dword	_ZN40_INTERNAL_f7d66480_4_k_cu_b89914eb_229144cuda3std3__48in_placeE
	.align		8
        /*0048*/ 	.dword	_ZN40_INTERNAL_f7d66480_4_k_cu_b89914eb_229144cuda3std6ranges3__45__cpo4swapE
	.align		8
        /*0050*/ 	.dword	_ZN40_INTERNAL_f7d66480_4_k_cu_b89914eb_229144cuda3std6ranges3__45__cpo9iter_moveE
	.align		8
        /*0058*/ 	.dword	_ZN40_INTERNAL_f7d66480_4_k_cu_b89914eb_229144cute7productE
	.align		8
        /*0060*/ 	.dword	_ZN40_INTERNAL_f7d66480_4_k_cu_b89914eb_229144cute1_E
	.align		8
        /*0068*/ 	.dword	$str$22
	.align		8
        /*0070*/ 	.dword	$str$23


//--------------------- .text._ZN7cutlass13device_kernelINS_4gemm6kernel13GemmUniversalIN4cute5tupleIJiiiiEEENS1_10collective13CollectiveMmaINS1_34MainloopSm90TmaGmmaWarpSpecializedILi9ENS5_IJNS4_1CILi1EEESB_SB_EEENS1_35KernelTmaWarpSpecializedCooperativeEEENS5_IJNSA_ILi128EEENSA_ILi256EEENSA_ILi32EEEEEENS_6half_tENS5_IJlSB_lEEESJ_SK_NS4_8TiledMMAINS4_8MMA_AtomIJNS4_4SM904GMMA26MMA_64x256x16_F32F16F16_SSILNSO_5MajorE0ELSQ_0ELNSO_7ScaleInE1ELSR_1EEEEEENS4_6LayoutINS5_IJNSA_ILi2EEESB_SB_EEENS5_IJSB_NSA_ILi0EEESX_EEEEENS5_IJNS4_10UnderscoreES10_S10_EEEEENS4_13SM90_TMA_LOADENS4_14ComposedLayoutINS4_7SwizzleILi2ELi4ELi3EEENS4_18smem_ptr_flag_bitsILi16EEENSU_INS5_IJNSA_ILi8EEESH_EEENS5_IJSH_SB_EEEEEEEvNS4_8identityES13_S1D_vS1E_EENS_8epilogue10collective6detail29Sm90TmaWarpSpecializedAdapterINS1H_15DefaultEpilogueISJ_SK_SK_NS1G_6thread17LinearCombinationISJ_Li1EffLNS1L_9ScaleType4KindE0ELNS_15FloatRoundStyleE2ESJ_EENS1_15EpilogueDefaultEEEEEvvEEEEvNT_6ParamsE --------------------------
	.section	.text._ZN7cutlass13device_kernelINS_4gemm6kernel13GemmUniversalIN4cute5tupleIJiiiiEEENS1_10collective13CollectiveMmaINS1_34MainloopSm90TmaGmmaWarpSpecializedILi9ENS5_IJNS4_1CILi1EEESB_SB_EEENS1_35KernelTmaWarpSpecializedCooperativeEEENS5_IJNSA_ILi128EEENSA_ILi256EEENSA_ILi32EEEEEENS_6half_tENS5_IJlSB_lEEESJ_SK_NS4_8TiledMMAINS4_8MMA_AtomIJNS4_4SM904GMMA26MMA_64x256x16_F32F16F16_SSILNSO_5MajorE0ELSQ_0ELNSO_7ScaleInE1ELSR_1EEEEEENS4_6LayoutINS5_IJNSA_ILi2EEESB_SB_EEENS5_IJSB_NSA_ILi0EEESX_EEEEENS5_IJNS4_10UnderscoreES10_S10_EEEEENS4_13SM90_TMA_LOADENS4_14ComposedLayoutINS4_7SwizzleILi2ELi4ELi3EEENS4_18smem_ptr_flag_bitsILi16EEENSU_INS5_IJNSA_ILi8EEESH_EEENS5_IJSH_SB_EEEEEEEvNS4_8identityES13_S1D_vS1E_EENS_8epilogue10collective6detail29Sm90TmaWarpSpecializedAdapterINS1H_15DefaultEpilogueISJ_SK_SK_NS1G_6thread17LinearCombinationISJ_Li1EffLNS1L_9ScaleType4KindE0ELNS_15FloatRoundStyleE2ESJ_EENS1_15EpilogueDefaultEEEEEvvEEEEvNT_6ParamsE,"ax",@progbits
	.align	128
.text._ZN7cutlass13device_kernelINS_4gemm6kernel13GemmUniversalIN4cute5tupleIJiiiiEEENS1_10collective13CollectiveMmaINS1_34MainloopSm90TmaGmmaWarpSpecializedILi9ENS5_IJNS4_1CILi1EEESB_SB_EEENS1_35KernelTmaWarpSpecializedCooperativeEEENS5_IJNSA_ILi128EEENSA_ILi256EEENSA_ILi32EEEEEENS_6half_tENS5_IJlSB_lEEESJ_SK_NS4_8TiledMMAINS4_8MMA_AtomIJNS4_4SM904GMMA26MMA_64x256x16_F32F16F16_SSILNSO_5MajorE0ELSQ_0ELNSO_7ScaleInE1ELSR_1EEEEEENS4_6LayoutINS5_IJNSA_ILi2EEESB_SB_EEENS5_IJSB_NSA_ILi0EEESX_EEEEENS5_IJNS4_10UnderscoreES10_S10_EEEEENS4_13SM90_TMA_LOADENS4_14ComposedLayoutINS4_7SwizzleILi2ELi4ELi3EEENS4_18smem_ptr_flag_bitsILi16EEENSU_INS5_IJNSA_ILi8EEESH_EEENS5_IJSH_SB_EEEEEEEvNS4_8identityES13_S1D_vS1E_EENS_8epilogue10collective6detail29Sm90TmaWarpSpecializedAdapterINS1H_15DefaultEpilogueISJ_SK_SK_NS1G_6thread17LinearCombinationISJ_Li1EffLNS1L_9ScaleType4KindE0ELNS_15FloatRoundStyleE2ESJ_EENS1_15EpilogueDefaultEEEEEvvEEEEvNT_6ParamsE:
        .type           _ZN7cutlass13device_kernelINS_4gemm6kernel13GemmUniversalIN4cute5tupleIJiiiiEEENS1_10collective13CollectiveMmaINS1_34MainloopSm90TmaGmmaWarpSpecializedILi9ENS5_IJNS4_1CILi1EEESB_SB_EEENS1_35KernelTmaWarpSpecializedCooperativeEEENS5_IJNSA_ILi128EEENSA_ILi256EEENSA_ILi32EEEEEENS_6half_tENS5_IJlSB_lEEESJ_SK_NS4_8TiledMMAINS4_8MMA_AtomIJNS4_4SM904GMMA26MMA_64x256x16_F32F16F16_SSILNSO_5MajorE0ELSQ_0ELNSO_7ScaleInE1ELSR_1EEEEEENS4_6LayoutINS5_IJNSA_ILi2EEESB_SB_EEENS5_IJSB_NSA_ILi0EEESX_EEEEENS5_IJNS4_10UnderscoreES10_S10_EEEEENS4_13SM90_TMA_LOADENS4_14ComposedLayoutINS4_7SwizzleILi2ELi4ELi3EEENS4_18smem_ptr_flag_bitsILi16EEENSU_INS5_IJNSA_ILi8EEESH_EEENS5_IJSH_SB_EEEEEEEvNS4_8identityES13_S1D_vS1E_EENS_8epilogue10collective6detail29Sm90TmaWarpSpecializedAdapterINS1H_15DefaultEpilogueISJ_SK_SK_NS1G_6thread17LinearCombinationISJ_Li1EffLNS1L_9ScaleType4KindE0ELNS_15FloatRoundStyleE2ESJ_EENS1_15EpilogueDefaultEEEEEvvEEEEvNT_6ParamsE,@function
        .size           _ZN7cutlass13device_kernelINS_4gemm6kernel13GemmUniversalIN4cute5tupleIJiiiiEEENS1_10collective13CollectiveMmaINS1_34MainloopSm90TmaGmmaWarpSpecializedILi9ENS5_IJNS4_1CILi1EEESB_SB_EEENS1_35KernelTmaWarpSpecializedCooperativeEEENS5_IJNSA_ILi128EEENSA_ILi256EEENSA_ILi32EEEEEENS_6half_tENS5_IJlSB_lEEESJ_SK_NS4_8TiledMMAINS4_8MMA_AtomIJNS4_4SM904GMMA26MMA_64x256x16_F32F16F16_SSILNSO_5MajorE0ELSQ_0ELNSO_7ScaleInE1ELSR_1EEEEEENS4_6LayoutINS5_IJNSA_ILi2EEESB_SB_EEENS5_IJSB_NSA_ILi0EEESX_EEEEENS5_IJNS4_10UnderscoreES10_S10_EEEEENS4_13SM90_TMA_LOADENS4_14ComposedLayoutINS4_7SwizzleILi2ELi4ELi3EEENS4_18smem_ptr_flag_bitsILi16EEENSU_INS5_IJNSA_ILi8EEESH_EEENS5_IJSH_SB_EEEEEEEvNS4_8identityES13_S1D_vS1E_EENS_8epilogue10collective6detail29Sm90TmaWarpSpecializedAdapterINS1H_15DefaultEpilogueISJ_SK_SK_NS1G_6thread17LinearCombinationISJ_Li1EffLNS1L_9ScaleType4KindE0ELNS_15FloatRoundStyleE2ESJ_EENS1_15EpilogueDefaultEEEEEvvEEEEvNT_6ParamsE,(.L_x_333 - _ZN7cutlass13device_kernelINS_4gemm6kernel13GemmUniversalIN4cute5tupleIJiiiiEEENS1_10collective13CollectiveMmaINS1_34MainloopSm90TmaGmmaWarpSpecializedILi9ENS5_IJNS4_1CILi1EEESB_SB_EEENS1_35KernelTmaWarpSpecializedCooperativeEEENS5_IJNSA_ILi128EEENSA_ILi256EEENSA_ILi32EEEEEENS_6half_tENS5_IJlSB_lEEESJ_SK_NS4_8TiledMMAINS4_8MMA_AtomIJNS4_4SM904GMMA26MMA_64x256x16_F32F16F16_SSILNSO_5MajorE0ELSQ_0ELNSO_7ScaleInE1ELSR_1EEEEEENS4_6LayoutINS5_IJNSA_ILi2EEESB_SB_EEENS5_IJSB_NSA_ILi0EEESX_EEEEENS5_IJNS4_10UnderscoreES10_S10_EEEEENS4_13SM90_TMA_LOADENS4_14ComposedLayoutINS4_7SwizzleILi2ELi4ELi3EEENS4_18smem_ptr_flag_bitsILi16EEENSU_INS5_IJNSA_ILi8EEESH_EEENS5_IJSH_SB_EEEEEEEvNS4_8identityES13_S1D_vS1E_EENS_8epilogue10collective6detail29Sm90TmaWarpSpecializedAdapterINS1H_15DefaultEpilogueISJ_SK_SK_NS1G_6thread17LinearCombinationISJ_Li1EffLNS1L_9ScaleType4KindE0ELNS_15FloatRoundStyleE2ESJ_EENS1_15EpilogueDefaultEEEEEvvEEEEvNT_6ParamsE)
        .other          _ZN7cutlass13device_kernelINS_4gemm6kernel13GemmUniversalIN4cute5tupleIJiiiiEEENS1_10collective13CollectiveMmaINS1_34MainloopSm90TmaGmmaWarpSpecializedILi9ENS5_IJNS4_1CILi1EEESB_SB_EEENS1_35KernelTmaWarpSpecializedCooperativeEEENS5_IJNSA_ILi128EEENSA_ILi256EEENSA_ILi32EEEEEENS_6half_tENS5_IJlSB_lEEESJ_SK_NS4_8TiledMMAINS4_8MMA_AtomIJNS4_4SM904GMMA26MMA_64x256x16_F32F16F16_SSILNSO_5MajorE0ELSQ_0ELNSO_7ScaleInE1ELSR_1EEEEEENS4_6LayoutINS5_IJNSA_ILi2EEESB_SB_EEENS5_IJSB_NSA_ILi0EEESX_EEEEENS5_IJNS4_10UnderscoreES10_S10_EEEEENS4_13SM90_TMA_LOADENS4_14ComposedLayoutINS4_7SwizzleILi2ELi4ELi3EEENS4_18smem_ptr_flag_bitsILi16EEENSU_INS5_IJNSA_ILi8EEESH_EEENS5_IJSH_SB_EEEEEEEvNS4_8identityES13_S1D_vS1E_EENS_8epilogue10collective6detail29Sm90TmaWarpSpecializedAdapterINS1H_15DefaultEpilogueISJ_SK_SK_NS1G_6thread17LinearCombinationISJ_Li1EffLNS1L_9ScaleType4KindE0ELNS_15FloatRoundStyleE2ESJ_EENS1_15EpilogueDefaultEEEEEvvEEEEvNT_6ParamsE,@"STO_CUDA_ENTRY STV_DEFAULT"
_ZN7cutlass13device_kernelINS_4gemm6kernel13GemmUniversalIN4cute5tupleIJiiiiEEENS1_10collective13CollectiveMmaINS1_34MainloopSm90TmaGmmaWarpSpecializedILi9ENS5_IJNS4_1CILi1EEESB_SB_EEENS1_35KernelTmaWarpSpecializedCooperativeEEENS5_IJNSA_ILi128EEENSA_ILi256EEENSA_ILi32EEEEEENS_6half_tENS5_IJlSB_lEEESJ_SK_NS4_8TiledMMAINS4_8MMA_AtomIJNS4_4SM904GMMA26MMA_64x256x16_F32F16F16_SSILNSO_5MajorE0ELSQ_0ELNSO_7ScaleInE1ELSR_1EEEEEENS4_6LayoutINS5_IJNSA_ILi2EEESB_SB_EEENS5_IJSB_NSA_ILi0EEESX_EEEEENS5_IJNS4_10UnderscoreES10_S10_EEEEENS4_13SM90_TMA_LOADENS4_14ComposedLayoutINS4_7SwizzleILi2ELi4ELi3EEENS4_18smem_ptr_flag_bitsILi16EEENSU_INS5_IJNSA_ILi8EEESH_EEENS5_IJSH_SB_EEEEEEEvNS4_8identityES13_S1D_vS1E_EENS_8epilogue10collective6detail29Sm90TmaWarpSpecializedAdapterINS1H_15DefaultEpilogueISJ_SK_SK_NS1G_6thread17LinearCombinationISJ_Li1EffLNS1L_9ScaleType4KindE0ELNS_15FloatRoundStyleE2ESJ_EENS1_15EpilogueDefaultEEEEEvvEEEEvNT_6ParamsE:
[----:B------:R-:W0:Y:S01]  /*0000*/  LDC R1, c[0x0][0x28] ;  /* 0x00000a00ff017b82 */ /* 0x000e220000000800 */
[----:B------:R-:W1:Y:S01]  /*0010*/  S2R R18, SR_TID.X ;  /* 0x0000000000127919 */ /* 0x000e620000002100 */
[----:B------:R-:W-:Y:S01]  /*0020*/  ELECT P0, URZ, PT ;  /* 0x00000000003f782f */ /* 0x000fe20003800000 */
[----:B------:R-:W-:Y:S01]  /*0030*/  BSSY B0, `(.L_x_0) ;  /* 0x000000f000007945 */ /* 0x000fe20003800000 */
[--C-:B-1----:R-:W-:Y:S02]  /*0040*/  SHF.R.U32.HI R0, RZ, 0x5, R18.reuse ;  /* 0x00000005ff007819 */ /* 0x102fe40000011612 */
[----:B------:R-:W-:-:S03]  /*0050*/  SHF.R.U32.HI R22, RZ, 0x7, R18 ;  /* 0x00000007ff167819 */ /* 0x000fc60000011612 */
[----:B------:R-:W1:Y:S04]  /*0060*/  SHFL.IDX PT, R5, R0, RZ, 0x1f ;  /* 0x00001fff00057589 */ /* 0x000e6800000e0000 */
[----:B------:R2:W3:Y:S01]  /*0070*/  SHFL.IDX PT, R8, R22, RZ, 0x1f ;  /* 0x00001fff16087589 */ /* 0x0004e200000e0000 */
[----:B-1----:R-:W-:-:S13]  /*0080*/  ISETP.NE.OR P0, PT, R5, RZ, !P0 ;  /* 0x000000ff0500720c */ /* 0x002fda0004705670 */
[----:B0-23--:R-:W-:Y:S05]  /*0090*/  @P0 BRA `(.L_x_1) ;  /* 0x0000000000200947 */ /* 0x00dfea0003800000 */
[----:B------:R-:W-:Y:S02]  /*00a0*/  ULDC.64 UR4, c[0x0][0x198] ;  /* 0x0000660000047ab9 */ /* 0x000fe40000000a00 */
[----:B------:R-:W-:Y:S02]  /*00b0*/  UIADD3 UR6, UP0, UR4, 0xf0, URZ ;  /* 0x000000f004067890 */ /* 0x000fe4000ff1e03f */
[----:B------:R-:W-:Y:S02]  /*00c0*/  UIADD3 UR4, UP1, UR4, 0x1f0, URZ ;  /* 0x000001f004047890 */ /* 0x000fe4000ff3e03f */
[----:B------:R-:W-:Y:S02]  /*00d0*/  UIADD3.X UR7, URZ, UR5, URZ, UP0, !UPT ;  /* 0x000000053f077290 */ /* 0x000fe400087fe43f */
[----:B------:R-:W-:-:S07]  /*00e0*/  UIADD3.X UR5, URZ, UR5, URZ, UP1, !UPT ;  /* 0x000000053f057290 */ /* 0x000fce0008ffe43f */
[----:B------:R0:W-:Y:S02]  /*00f0*/  UTMACCTL.PF [UR6] ;  /* 0x00000000060079b9 */ /* 0x0001e40008040000 */
[----:B------:R0:W-:Y:S02]  /*0100*/  UTMACCTL.PF [UR4] ;  /* 0x00000000040079b9 */ /* 0x0001e40008040000 */
[----:B0-----:R-:W-:Y:S01]  /*0110*/  NOP ;  /* 0x0000000000007918 */ /* 0x001fe20000000000 */
.L_x_1:
[----:B------:R-:W-:Y:S05]  /*0120*/  BSYNC B0 ;  /* 0x0000000000007941 */ /* 0x000fea0003800000 */
.L_x_0:
[----:B------:R-:W0:Y:S02]  /*0130*/  SHFL.IDX PT, R2, R0, RZ, 0x1f ;  /* 0x00001fff00027589 */ /* 0x000e2400000e0000 */
[----:B0-----:R-:W-:-:S13]  /*0140*/  ISETP.NE.AND P0, PT, R2, RZ, PT ;  /* 0x000000ff0200720c */ /* 0x001fda0003f05270 */
[----:B------:R-:W-:Y:S05]  /*0150*/  @P0 BRA `(.L_x_2) ;  /* 0x00000000008c0947 */ /* 0x000fea0003800000 */
[----:B------:R-:W-:Y:S01]  /*0160*/  ELECT P0, URZ, PT ;  /* 0x00000000003f782f */ /* 0x000fe20003800000 */
[----:B------:R-:W-:-:S12]  /*0170*/  BSSY B0, `(.L_x_2) ;  /* 0x0000021000007945 */ /* 0x000fd80003800000 */
[----:B------:R-:W-:Y:S05]  /*0180*/  @!P0 BRA `(.L_x_3) ;  /* 0x00000000007c8947 */ /* 0x000fea0003800000 */
[----:B------:R-:W0:Y:S01]  /*0190*/  S2UR UR8, SR_CgaCtaId ;  /* 0x00000000000879c3 */ /* 0x000e220000008800 */
[----:B------:R-:W-:Y:S01]  /*01a0*/  UMOV UR4, 0x400 ;  /* 0x0000040000047882 */ /* 0x000fe20000000000 */
[----:B------:R-:W-:Y:S01]  /*01b0*/  UMOV UR5, 0x1 ;  /* 0x0000000100057882 */ /* 0x000fe20000000000 */
[----:B------:R-:W-:Y:S02]  /*01c0*/  UMOV UR6, 0x100 ;  /* 0x0000010000067882 */ /* 0x000fe40000000000 */
[----:B------:R-:W-:-:S04]  /*01d0*/  UIADD3 UR6, -UR6, 0x100000, URZ ;  /* 0x0010000006067890 */ /* 0x000fc8000fffe13f */
[----:B------:R-:W-:Y:S02]  /*01e0*/  USHF.L.U32 UR7, UR6, 0xb, URZ ;  /* 0x0000000b06077899 */ /* 0x000fe4000800063f */
[----:B------:R-:W-:Y:S02]  /*01f0*/  USHF.L.U32 UR6, UR6, 0x1, URZ ;  /* 0x0000000106067899 */ /* 0x000fe4000800063f */
[----:B0-----:R-:W-:Y:S02]  /*0200*/  ULEA UR8, UR8, UR4, 0x18 ;  /* 0x0000000408087291 */ /* 0x001fe4000f8ec03f */
[----:B------:R-:W-:-:S04]  /*0210*/  UIADD3 UR4, -UR5, 0x100000, URZ ;  /* 0x0010000005047890 */ /* 0x000fc8000fffe13f */
[----:B------:R-:W-:Y:S02]  /*0220*/  USHF.L.U32 UR5, UR4, 0xb, URZ ;  /* 0x0000000b04057899 */ /* 0x000fe4000800063f */
[----:B------:R-:W-:Y:S01]  /*0230*/  USHF.L.U32 UR4, UR4, 0x1, URZ ;  /* 0x0000000104047899 */ /* 0x000fe2000800063f */
[----:B------:R-:W0:Y:S11]  /*0240*/  FENCE.VIEW.ASYNC.S ;  /* 0x00000000000073c6 */ /* 0x000e360000000000 */
[----:B0-----:R0:W1:Y:S01]  /*0250*/  SYNCS.EXCH.64 URZ, [UR8], UR4 ;  /* 0x00000004083f75b2 */ /* 0x0010620008000100 */
[----:B------:R0:W2:Y:S01]  /*0260*/  SYNCS.EXCH.64 URZ, [UR8+0x48], UR6 ;  /* 0x00004806083f75b2 */ /* 0x0000a20008000100 */
[----:B------:R0:W3:Y:S01]  /*0270*/  SYNCS.EXCH.64 URZ, [UR8+0x8], UR4 ;  /* 0x00000804083f75b2 */ /* 0x0000e20008000100 */
[----:B------:R0:W4:Y:S01]  /*0280*/  SYNCS.EXCH.64 URZ, [UR8+0x50], UR6 ;  /* 0x00005006083f75b2 */ /* 0x0001220008000100 */
[----:B------:R0:W0:Y:S01]  /*0290*/  SYNCS.EXCH.64 URZ, [UR8+0x10], UR4 ;  /* 0x00001004083f75b2 */ /* 0x0000220008000100 */
        /* <DEDUP_REMOVED lines=13> */
[----:B------:R-:W-:Y:S01]  /*0370*/  NOP ;  /* 0x0000000000007918 */ /* 0x000fe20000000000 */
.L_x_3:
[----:B0-----:R-:W-:Y:S05]  /*0380*/  BSYNC B0 ;  /* 0x0000000000007941 */ /* 0x001fea0003800000 */
.L_x_2:
[----:B------:R-:W0:Y:S01]  /*0390*/  SHFL.IDX PT, R0, R0, RZ, 0x1f ;  /* 0x00001fff00007589 */ /* 0x000e2200000e0000 */
[----:B------:R-:W-:Y:S01]  /*03a0*/  ELECT P0, URZ, PT ;  /* 0x00000000003f782f */ /* 0x000fe20003800000 */
[----:B------:R-:W5:Y:S01]  /*03b0*/  LDC R2, c[0x0][0x65c] ;  /* 0x00019700ff027b82 */ /* 0x000f620000000800 */
[----:B------:R-:W-:Y:S01]  /*03c0*/  SHF.R.S32.HI R6, RZ, 0x1f, R5 ;  /* 0x0000001fff067819 */ /* 0x000fe20000011405 */
[----:B------:R-:W1:Y:S01]  /*03d0*/  S2R R3, SR_CTAID.Y ;  /* 0x0000000000037919 */ /* 0x000e620000002600 */
[----:B------:R-:W-:Y:S01]  /*03e0*/  UMOV UR4, 0x20 ;  /* 0x0000002000047882 */ /* 0x000fe20000000000 */
[----:B------:R-:W-:Y:S01]  /*03f0*/  ISETP.NE.AND P2, PT, R8, RZ, PT ;  /* 0x000000ff0800720c */ /* 0x000fe20003f45270 */
[----:B------:R-:W-:Y:S01]  /*0400*/  NOP ;  /* 0x0000000000007918 */ /* 0x000fe20000000000 */
[----:B------:R-:W2:Y:S01]  /*0410*/  S2R R4, SR_CTAID.X ;  /* 0x0000000000047919 */ /* 0x000ea20000002500 */
[----:B------:R-:W-:Y:S01]  /*0420*/  LEA.HI R6, R6, R5, RZ, 0x2 ;  /* 0x0000000506067211 */ /* 0x000fe200078f10ff */
[----:B------:R-:W-:Y:S01]  /*0430*/  NOP ;  /* 0x0000000000007918 */ /* 0x000fe20000000000 */
[----:B0-----:R-:W-:-:S02]  /*0440*/  ISETP.NE.OR P0, PT, R0, RZ, !P0 ;  /* 0x000000ff0000720c */ /* 0x001fc40004705670 */
[----:B-----5:R-:W-:-:S04]  /*0450*/  ISETP.NE.AND P3, PT, R2, 0x1, PT ;  /* 0x000000010200780c */ /* 0x020fc80003f65270 */
[----:B------:R-:W-:Y:S02]  /*0460*/  P2R R0, PR, RZ, 0x8 ;  /* 0x00000008ff007803 */ /* 0x000fe40000000000 */
[----:B------:R-:W-:-:S05]  /*0470*/  LOP3.LUT R0, R6, 0xfffffffc, RZ, 0xc0, !PT ;  /* 0xfffffffc06007812 */ /* 0x000fca00078ec0ff */
[----:B------:R-:W-:Y:S01]  /*0480*/  VOTEU.ALL UP0, P0 ;  /* 0x00000000003f7886 */ /* 0x000fe20000000000 */
[----:B------:R-:W-:Y:S01]  /*0490*/  IMAD.IADD R0, R5, 0x1, -R0 ;  /* 0x0000000105007824 */ /* 0x000fe200078e0a00 */
[----:B------:R-:W2:Y:S01]  /*04a0*/  @P3 LDC R17, c[0x0][0x10] ;  /* 0x00000400ff113b82 */ /* 0x000ea20000000800 */
[----:B------:R-:W-:Y:S01]  /*04b0*/  VOTEU.ALL UP1, P0 ;  /* 0x00000000003f7886 */ /* 0x000fe20000020000 */
[----:B-1----:R-:W-:Y:S01]  /*04c0*/  @P3 IMAD.MOV.U32 R6, RZ, RZ, R3 ;  /* 0x000000ffff063224 */ /* 0x002fe200078e0003 */
[----:B------:R-:W-:Y:S01]  /*04d0*/  @!UP0 UMOV UR6, 0x400 ;  /* 0x0000040000068882 */ /* 0x000fe20000000000 */
[----:B------:R-:W-:-:S04]  /*04e0*/  @!UP0 UIADD3 UR4, -UR4, 0x100000, URZ ;  /* 0x0010000004048890 */ /* 0x000fc8000fffe13f */
[----:B------:R-:W-:Y:S02]  /*04f0*/  @!UP0 USHF.L.U32 UR5, UR4, 0xb, URZ ;  /* 0x0000000b04058899 */ /* 0x000fe4000800063f */
[----:B------:R-:W-:Y:S01]  /*0500*/  @!UP0 USHF.L.U32 UR4, UR4, 0x1, URZ ;  /* 0x0000000104048899 */ /* 0x000fe2000800063f */
[----:B------:R-:W-:Y:S02]  /*0510*/  @P3 IMAD.MOV.U32 R7, RZ, RZ, RZ ;  /* 0x000000ffff073224 */ /* 0x000fe400078e00ff */
[----:B------:R-:W-:Y:S01]  /*0520*/  IMAD.MOV.U32 R5, RZ, RZ, RZ ;  /* 0x000000ffff057224 */ /* 0x000fe200078e00ff */
[----:B------:R-:W0:Y:S01]  /*0530*/  @!UP0 S2UR UR7, SR_CgaCtaId ;  /* 0x00000000000789c3 */ /* 0x000e220000008800 */
[----:B------:R-:W-:-:S07]  /*0540*/  @P3 IMAD.MOV.U32 R11, RZ, RZ, RZ ;  /* 0x000000ffff0b3224 */ /* 0x000fce00078e00ff */
[----:B------:R-:W1:Y:S01]  /*0550*/  @!P3 LDC R9, c[0x0][0xc] ;  /* 0x00000300ff09bb82 */ /* 0x000e620000000800 */
[----:B--2---:R-:W-:-:S04]  /*0560*/  @P3 IMAD.WIDE.U32 R16, R4, R17, R6 ;  /* 0x0000001104103225 */ /* 0x004fc800078e0006 */
[----:B------:R-:W-:Y:S01]  /*0570*/  @P3 IMAD.IADD R17, R17, 0x1, R11 ;  /* 0x0000000111113824 */ /* 0x000fe200078e020b */
[----:B0-----:R-:W-:Y:S01]  /*0580*/  @!UP0 ULEA UR6, UR7, UR6, 0x18 ;  /* 0x0000000607068291 */ /* 0x001fe2000f8ec03f */
[----:B------:R-:W-:Y:S01]  /*0590*/  VOTEU.ALL UP0, P0 ;  /* 0x00000000003f7886 */ /* 0x000fe20000000000 */
[----:B------:R-:W-:-:S04]  /*05a0*/  ISETP.NE.AND P0, PT, R0, 0x3, PT ;  /* 0x000000030000780c */ /* 0x000fc80003f05270 */
[----:B------:R-:W-:Y:S01]  /*05b0*/  ISETP.EQ.OR P0, PT, R0, RZ, !P0 ;  /* 0x000000ff0000720c */ /* 0x000fe20004702670 */
[----:B-1----:R-:W-:-:S03]  /*05c0*/  @!P3 IMAD.WIDE.U32 R6, R9, R3, R4 ;  /* 0x000000030906b225 */ /* 0x002fc600078e0004 */
[C---:B------:R-:W-:Y:S01]  /*05d0*/  ISETP.EQ.AND P0, PT, R8.reuse, RZ, P0 ;  /* 0x000000ff0800720c */ /* 0x040fe20000702270 */
[----:B------:R-:W-:Y:S01]  /*05e0*/  VIADD R8, R8, 0xffffffff ;  /* 0xffffffff08087836 */ /* 0x000fe20000000000 */
[----:B------:R-:W0:Y:S02]  /*05f0*/  FENCE.VIEW.ASYNC.S ;  /* 0x00000000000073c6 */ /* 0x000e240000000000 */
[----:B0-----:R0:W3:Y:S01]  /*0600*/  @!UP0 SYNCS.EXCH.64 URZ, [UR6+0xa0], UR4 ;  /* 0x0000a004063f85b2 */ /* 0x0010e20008000100 */
[----:B------:R-:W-:Y:S01]  /*0610*/  @!P3 IMAD.MOV.U32 R16, RZ, RZ, R6 ;  /* 0x000000ffff10b224 */ /* 0x000fe200078e0006 */
[----:B------:R-:W-:Y:S01]  /*0620*/  SEL R19, RZ, 0x1, !P0 ;  /* 0x00000001ff137807 */ /* 0x000fe20004000000 */
[----:B------:R-:W-:Y:S01]  /*0630*/  @!P3 IMAD.MOV.U32 R17, RZ, RZ, R7 ;  /* 0x000000ffff11b224 */ /* 0x000fe200078e0007 */
[----:B------:R-:W-:-:S04]  /*0640*/  ISETP.GE.U32.AND P1, PT, R8, 0x2, PT ;  /* 0x000000020800780c */ /* 0x000fc80003f26070 */
[----:B------:R-:W-:Y:S01]  /*0650*/  SEL R19, R19, 0x2, P1 ;  /* 0x0000000213137807 */ /* 0x000fe20000800000 */
[----:B------:R0:W3:Y:S01]  /*0660*/  @!UP1 SYNCS.EXCH.64 URZ, [UR6+0xa8], UR4 ;  /* 0x0000a804063f95b2 */ /* 0x0000e20008000100 */
[----:B------:R-:W-:Y:S01]  /*0670*/  NOP ;  /* 0x0000000000007918 */ /* 0x000fe20000000000 */
[----:B---34-:R-:W-:Y:S06]  /*0680*/  BAR.SYNC.DEFER_BLOCKING 0x0 ;  /* 0x0000000000007b1d */ /* 0x018fec0000010000 */
[----:B------:R-:W-:Y:S05]  /*0690*/  @!P2 BRA `(.L_x_4) ;  /* 0x0000009400dca947 */ /* 0x000fea0003800000 */
[----:B------:R-:W-:-:S13]  /*06a0*/  ISETP.GT.U32.AND P0, PT, R8, 0x1, PT ;  /* 0x000000010800780c */ /* 0x000fda0003f04070 */
[----:B0-----:R-:W-:Y:S05]  /*06b0*/  @P0 EXIT ;  /* 0x000000000000094d */ /* 0x001fea0003800000 */
[----:B------:R-:W-:Y:S01]  /*06c0*/  ULDC.64 UR4, c[0x0][0x650] ;  /* 0x0001940000047ab9 */ /* 0x000fe20000000a00 */
[----:B------:R-:W-:Y:S01]  /*06d0*/  PRMT R0, RZ, 0x7610, R0 ;  /* 0x00007610ff007816 */ /* 0x000fe20000000000 */
[----:B------:R-:W-:Y:S01]  /*06e0*/  IMAD.MOV.U32 R153, RZ, RZ, -0x1 ;  /* 0xffffffffff997424 */ /* 0x000fe200078e00ff */
[----:B------:R-:W-:Y:S01]  /*06f0*/  ISETP.GE.U32.AND P0, PT, R16, UR4, PT ;  /* 0x0000000410007c0c */ /* 0x000fe2000bf06070 */
[----:B------:R-:W-:Y:S02]  /*0700*/  IMAD.MOV.U32 R152, RZ, RZ, -0x1 ;  /* 0xffffffffff987424 */ /* 0x000fe400078e00ff */
[----:B------:R-:W-:Y:S01]  /*0710*/  IMAD.MOV.U32 R23, RZ, RZ, -0x1 ;  /* 0xffffffffff177424 */ /* 0x000fe200078e00ff */
[----:B------:R-:W-:-:S13]  /*0720*/  ISETP.GE.U32.AND.EX P0, PT, R17, UR5, PT, P0 ;  /* 0x0000000511007c0c */ /* 0x000fda000bf06100 */
[----:B------:R-:W-:Y:S05]  /*0730*/  @P0 BRA `(.L_x_5) ;  /* 0x0000000400540947 */ /* 0x000fea0003800000 */
[----:B------:R-:W0:Y:S01]  /*0740*/  LDC.64 R14, c[0x0][0x628] ;  /* 0x00018a00ff0e7b82 */ /* 0x000e220000000a00 */
[----:B------:R-:W-:Y:S02]  /*0750*/  IMAD.MOV.U32 R6, RZ, RZ, R16 ;  /* 0x000000ffff067224 */ /* 0x000fe400078e0010 */
[----:B------:R-:W-:-:S05]  /*0760*/  IMAD.MOV.U32 R7, RZ, RZ, R17 ;  /* 0x000000ffff077224 */ /* 0x000fca00078e0011 */
[----:B------:R-:W1:Y:S08]  /*0770*/  LDC R0, c[0x0][0x630] ;  /* 0x00018c00ff007b82 */ /* 0x000e700000000800 */
[----:B------:R-:W2:Y:S01]  /*0780*/  LDC.64 R20, c[0x0][0x620] ;  /* 0x00018800ff147b82 */ /* 0x000ea20000000a00 */
[----:B0-----:R-:W-:-:S04]  /*0790*/  ISETP.NE.U32.AND P0, PT, R14, RZ, PT ;  /* 0x000000ff0e00720c */ /* 0x001fc80003f05070 */
[----:B------:R-:W-:-:S13]  /*07a0*/  ISETP.NE.AND.EX P0, PT, R15, RZ, PT, P0 ;  /* 0x000000ff0f00720c */ /* 0x000fda0003f05300 */
[----:B-12---:R-:W-:Y:S05]  /*07b0*/  @!P0 BRA `(.L_x_6) ;  /* 0x0000000000288947 */ /* 0x006fea0003800000 */
[----:B------:R-:W0:Y:S02]  /*07c0*/  LDC R11, c[0x0][0x634] ;  /* 0x00018d00ff0b7b82 */ /* 0x000e240000000800 */
[----:B0-----:R-:W-:-:S05]  /*07d0*/  IADD3 R11, P0, R16, R11, RZ ;  /* 0x0000000b100b7210 */ /* 0x001fca0007f1e0ff */
[----:B------:R-:W-:-:S04]  /*07e0*/  IMAD.X R13, RZ, RZ, R17, P0 ;  /* 0x000000ffff0d7224 */ /* 0x000fc800000e0611 */
[----:B------:R-:W-:-:S04]  /*07f0*/  IMAD.WIDE.U32 R6, R13, R14, RZ ;  /* 0x0000000e0d067225 */ /* 0x000fc800078e00ff */
[----:B------:R-:W-:-:S04]  /*0800*/  IMAD.WIDE.U32 R8, P0, R11, R15, R6 ;  /* 0x0000000f0b087225 */ /* 0x000fc80007800006 */
[----:B------:R-:W-:-:S04]  /*0810*/  IMAD.WIDE.U32 R6, R11, R14, RZ ;  /* 0x0000000e0b067225 */ /* 0x000fc800078e00ff */
[----:B------:R-:W-:Y:S01]  /*0820*/  IMAD.X R11, RZ, RZ, RZ, P0 ;  /* 0x000000ffff0b7224 */ /* 0x000fe200000e06ff */
[----:B------:R-:W-:Y:S01]  /*0830*/  IADD3 RZ, P0, R7, R8, RZ ;  /* 0x0000000807ff7210 */ /* 0x000fe20007f1e0ff */
[----:B------:R-:W-:-:S04]  /*0840*/  IMAD.MOV.U32 R10, RZ, RZ, R9 ;  /* 0x000000ffff0a7224 */ /* 0x000fc800078e0009 */
[----:B------:R-:W-:-:S08]  /*0850*/  IMAD.WIDE.U32.X R6, R13, R15, R10, P0 ;  /* 0x0000000f0d067225 */ /* 0x000fd000000e040a */
.L_x_6:
[-CC-:B------:R-:W-:Y:S01]  /*0860*/  SHF.R.U64 R23, R6, R0.reuse, R7.reuse ;  /* 0x0000000006177219 */ /* 0x180fe20000001207 */
[----:B------:R-:W0:Y:S01]  /*0870*/  LDC R10, c[0x0][0x618] ;  /* 0x00018600ff0a7b82 */ /* 0x000e220000000800 */
[----:B------:R-:W-:Y:S01]  /*0880*/  SHF.R.U32.HI R5, RZ, R0, R7 ;  /* 0x00000000ff057219 */ /* 0x000fe20000011607 */
[----:B------:R-:W-:Y:S01]  /*0890*/  ULDC UR4, c[0x0][0x150] ;  /* 0x0000540000047ab9 */ /* 0x000fe20000000800 */
[----:B------:R-:W-:Y:S02]  /*08a0*/  IADD3 R9, P0, RZ, -R23, RZ ;  /* 0x80000017ff097210 */ /* 0x000fe40007f1e0ff */
[----:B------:R-:W-:-:S03]  /*08b0*/  I2FP.F32.U32 R0, R4 ;  /* 0x0000000400007245 */ /* 0x000fc60000201000 */
[----:B------:R-:W1:Y:S01]  /*08c0*/  LDC.64 R28, c[0x0][0x640] ;  /* 0x00019000ff1c7b82 */ /* 0x000e620000000a00 */
[----:B------:R-:W-:Y:S02]  /*08d0*/  IMAD.X R11, RZ, RZ, ~R5, P0 ;  /* 0x000000ffff0b7224 */ /* 0x000fe400000e0e05 */
[----:B------:R-:W-:Y:S01]  /*08e0*/  FMUL R0, R0, UR4 ;  /* 0x0000000400007c20 */ /* 0x000fe20008400000 */
[----:B------:R-:W-:Y:S01]  /*08f0*/  IMAD.WIDE.U32 R6, R9, R20, R16 ;  /* 0x0000001409067225 */ /* 0x000fe200078e0010 */
[----:B------:R-:W-:-:S03]  /*0900*/  ULDC UR4, c[0x0][0x154] ;  /* 0x0000550000047ab9 */ /* 0x000fc60000000800 */
[----:B------:R-:W-:Y:S01]  /*0910*/  IMAD R8, R11, R20, RZ ;  /* 0x000000140b087224 */ /* 0x000fe200078e02ff */
[----:B------:R-:W2:Y:S01]  /*0920*/  LDC R5, c[0x0][0x144] ;  /* 0x00005100ff057b82 */ /* 0x000ea20000000800 */
[----:B------:R-:W3:Y:S02]  /*0930*/  F2I.U32.TRUNC.NTZ R0, R0 ;  /* 0x0000000000007305 */ /* 0x000ee4000020f000 */
[----:B------:R-:W-:-:S04]  /*0940*/  IMAD R9, R9, R21, R8 ;  /* 0x0000001509097224 */ /* 0x000fc800078e0208 */
[----:B------:R-:W-:Y:S01]  /*0950*/  IMAD.IADD R7, R7, 0x1, R9 ;  /* 0x0000000107077824 */ /* 0x000fe200078e0209 */
[----:B------:R-:W4:Y:S01]  /*0960*/  LDC R12, c[0x0][0x608] ;  /* 0x00018200ff0c7b82 */ /* 0x000f220000000800 */
[----:B------:R-:W-:-:S03]  /*0970*/  IMAD.MOV.U32 R9, RZ, RZ, -0x1 ;  /* 0xffffffffff097424 */ /* 0x000fc600078e00ff */
[-CC-:B0-----:R-:W-:Y:S02]  /*0980*/  SHF.R.U64 R20, R6, R10.reuse, R7.reuse ;  /* 0x0000000a06147219 */ /* 0x181fe40000001207 */
[----:B------:R-:W-:Y:S02]  /*0990*/  I2FP.F32.U32 R6, R3 ;  /* 0x0000000300067245 */ /* 0x000fe40000201000 */
[----:B------:R-:W0:Y:S01]  /*09a0*/  LDC R26, c[0x0][0x658] ;  /* 0x00019600ff1a7b82 */ /* 0x000e220000000800 */
[----:B-1----:R-:W-:Y:S01]  /*09b0*/  ISETP.NE.U32.AND P0, PT, R28, RZ, PT ;  /* 0x000000ff1c00720c */ /* 0x002fe20003f05070 */
[----:B---3--:R-:W-:Y:S01]  /*09c0*/  IMAD.MOV R8, RZ, RZ, -R0 ;  /* 0x000000ffff087224 */ /* 0x008fe200078e0a00 */
[----:B------:R-:W-:Y:S01]  /*09d0*/  SHF.R.U32.HI R7, RZ, R10, R7 ;  /* 0x0000000aff077219 */ /* 0x000fe20000011607 */
[----:B------:R-:W-:Y:S01]  /*09e0*/  FMUL R6, R6, UR4 ;  /* 0x0000000406067c20 */ /* 0x000fe20008400000 */
[----:B------:R-:W-:-:S03]  /*09f0*/  ISETP.NE.AND.EX P0, PT, R29, RZ, PT, P0 ;  /* 0x000000ff1d00720c */ /* 0x000fc60003f05300 */
[----:B------:R-:W1:Y:S01]  /*0a00*/  LDC R14, c[0x0][0x148] ;  /* 0x00005200ff0e7b82 */ /* 0x000e620000000800 */
[----:B--2---:R-:W-:-:S07]  /*0a10*/  IMAD R0, R5, R8, R4 ;  /* 0x0000000805007224 */ /* 0x004fce00078e0204 */
[----:B------:R-:W2:Y:S01]  /*0a20*/  LDC R24, c[0x0][0x600] ;  /* 0x00018000ff187b82 */ /* 0x000ea20000000800 */
[-CC-:B----4-:R-:W-:Y:S02]  /*0a30*/  SHF.R.U64 R30, R20, R12.reuse, R7.reuse ;  /* 0x0000000c141e7219 */ /* 0x190fe40000001207 */
[----:B------:R-:W-:Y:S01]  /*0a40*/  SHF.R.U32.HI R5, RZ, R12, R7 ;  /* 0x0000000cff057219 */ /* 0x000fe20000011607 */
[----:B------:R-:W-:Y:S01]  /*0a50*/  IMAD.MOV.U32 R7, RZ, RZ, 0x1 ;  /* 0x00000001ff077424 */ /* 0x000fe200078e00ff */
[----:B------:R3:W4:Y:S03]  /*0a60*/  F2I.U32.TRUNC.NTZ R12, R6 ;  /* 0x00000006000c7305 */ /* 0x000726000020f000 */
[----:B------:R-:W1:Y:S01]  /*0a70*/  LDC R15, c[0x0][0x648] ;  /* 0x00019200ff0f7b82 */ /* 0x000e620000000800 */
[-C--:B0-----:R-:W-:Y:S02]  /*0a80*/  SHF.L.U32 R4, R9, R26.reuse, RZ ;  /* 0x0000001a09047219 */ /* 0x081fe400000006ff */
[----:B------:R-:W-:-:S02]  /*0a90*/  SHF.R.U64 R32, R30, R26, R5 ;  /* 0x0000001a1e207219 */ /* 0x000fc40000001205 */
[----:B------:R-:W-:Y:S02]  /*0aa0*/  LOP3.LUT R11, RZ, R4, RZ, 0x33, !PT ;  /* 0x00000004ff0b7212 */ /* 0x000fe400078e33ff */
[-C--:B------:R-:W-:Y:S01]  /*0ab0*/  SHF.R.U32.HI R5, RZ, R26.reuse, R5 ;  /* 0x0000001aff057219 */ /* 0x080fe20000011605 */
[----:B------:R-:W0:Y:S01]  /*0ac0*/  LDC R21, c[0x0][0x638] ;  /* 0x00018e00ff157b82 */ /* 0x000e220000000800 */
[----:B------:R-:W-:Y:S01]  /*0ad0*/  SHF.L.U32 R10, R7, R26, RZ ;  /* 0x0000001a070a7219 */ /* 0x000fe200000006ff */
[----:B------:R-:W-:-:S06]  /*0ae0*/  IMAD.MOV.U32 R4, RZ, RZ, R32 ;  /* 0x000000ffff047224 */ /* 0x000fcc00078e0020 */
[----:B------:R-:W0:Y:S01]  /*0af0*/  LDC R153, c[0x0][0x610] ;  /* 0x00018400ff997b82 */ /* 0x000e220000000800 */
[----:B---34-:R-:W-:Y:S05]  /*0b00*/  @!P0 BRA `(.L_x_7) ;  /* 0x0000000000288947 */ /* 0x018fea0003800000 */
[----:B------:R-:W3:Y:S02]  /*0b10*/  LDC R9, c[0x0][0x64c] ;  /* 0x00019300ff097b82 */ /* 0x000ee40000000800 */
[----:B---3--:R-:W-:-:S05]  /*0b20*/  IADD3 R9, P0, R32, R9, RZ ;  /* 0x0000000920097210 */ /* 0x008fca0007f1e0ff */
        /* <DEDUP_REMOVED lines=8> */
.L_x_7:
[----:B-1----:R-:W-:Y:S01]  /*0bb0*/  SHF.R.U64 R4, R4, R15, R5 ;  /* 0x0000000f04047219 */ /* 0x002fe20000001205 */
[----:B--2---:R-:W-:Y:S01]  /*0bc0*/  VIADD R5, R24, 0xffffffff ;  /* 0xffffffff18057836 */ /* 0x004fe20000000000 */
[----:B------:R-:W-:Y:S01]  /*0bd0*/  LOP3.LUT R11, R30, R11, RZ, 0xc0, !PT ;  /* 0x0000000b1e0b7212 */ /* 0x000fe200078ec0ff */
[----:B------:R-:W-:Y:S02]  /*0be0*/  IMAD.MOV R12, RZ, RZ, -R12 ;  /* 0x000000ffff0c7224 */ /* 0x000fe400078e0a0c */
[----:B------:R-:W-:Y:S02]  /*0bf0*/  IMAD.MOV R6, RZ, RZ, -R4 ;  /* 0x000000ffff067224 */ /* 0x000fe400078e0a04 */
[----:B------:R-:W-:Y:S01]  /*0c00*/  IMAD R11, R10, R4, R11 ;  /* 0x000000040a0b7224 */ /* 0x000fe200078e020b */
[----:B------:R-:W-:Y:S01]  /*0c10*/  LOP3.LUT R4, R20, R5, RZ, 0xc0, !PT ;  /* 0x0000000514047212 */ /* 0x000fe200078ec0ff */
[----:B------:R-:W-:Y:S02]  /*0c20*/  @P3 IMAD R0, R14, R12, R3 ;  /* 0x0000000c0e003224 */ /* 0x000fe400078e0203 */
[----:B0-----:R-:W-:-:S02]  /*0c30*/  IMAD R3, R6, R21, R32 ;  /* 0x0000001506037224 */ /* 0x001fc400078e0220 */
[----:B------:R-:W-:Y:S02]  /*0c40*/  IMAD R153, R11, R153, R0 ;  /* 0x000000990b997224 */ /* 0x000fe400078e0200 */
[----:B------:R-:W-:Y:S02]  /*0c50*/  IMAD R4, R3, R24, R4 ;  /* 0x0000001803047224 */ /* 0x000fe400078e0204 */
[----:B------:R-:W-:-:S03]  /*0c60*/  IMAD.MOV.U32 R0, RZ, RZ, 0x1 ;  /* 0x00000001ff007424 */ /* 0x000fc600078e00ff */
[----:B------:R-:W-:Y:S02]  /*0c70*/  SEL R152, R4, R153, !P3 ;  /* 0x0000009904987207 */ /* 0x000fe40005800000 */
[----:B------:R-:W-:-:S07]  /*0c80*/  SEL R153, R153, R4, !P3 ;  /* 0x0000000499997207 */ /* 0x000fce0005800000 */
.L_x_5:
[----:B------:R-:W-:-:S08]  /*0c90*/  NOP ;  /* 0x0000000000007918 */ /* 0x000fd00000000000 */
[----:B------:R-:W0:Y:S02]  /*0ca0*/  USETMAXREG.TRY_ALLOC.CTAPOOL UP0, 0xe8 ;  /* 0x000000e8000079c8 */ /* 0x000e240008000600 */
[----:B0-----:R-:W-:-:S13]  /*0cb0*/  PLOP3.LUT P0, PT, PT, PT, UP0, 0x80, 0x0 ;  /* 0x000000000000781c */ /* 0x001fda0003f0f008 */
[----:B------:R-:W-:Y:S05]  /*0cc0*/  @!P0 BRA `(.L_x_5) ;  /* 0xfffffffc00f08947 */ /* 0x000fea000383ffff */
[----:B------:R-:W-:Y:S01]  /*0cd0*/  ULDC.64 UR4, c[0x0][0x598] ;  /* 0x0001660000047ab9 */ /* 0x000fe20000000a00 */
[----:B------:R-:W-:Y:S01]  /*0ce0*/  ULDC.64 UR36, c[0x0][0x208] ;  /* 0x0000820000247ab9 */ /* 0x000fe20000000a00 */
[----:B------:R-:W-:-:S04]  /*0cf0*/  ISETP.NE.U32.AND P0, PT, RZ, UR4, PT ;  /* 0x00000004ff007c0c */ /* 0x000fc8000bf05070 */
[----:B------:R-:W-:-:S13]  /*0d00*/  ISETP.NE.AND.EX P0, PT, RZ, UR5, PT, P0 ;  /* 0x00000005ff007c0c */ /* 0x000fda000bf05300 */
[----:B------:R-:W-:Y:S05]  /*0d10*/  @!P0 BRA `(.L_x_8) ;  /* 0x00000000001c8947 */ /* 0x000fea0003800000 */
[----:B------:R-:W0:Y:S02]  /*0d20*/  LDC.64 R4, c[0x0][0x598] ;  /* 0x00016600ff047b82 */ /* 0x000e240000000a00 */
[----:B0-----:R-:W2:Y:S02]  /*0d30*/  LDG.E.64 R4, desc[UR36][R4.64] ;  /* 0x0000002404047981 */ /* 0x001ea4000c1e1b00 */
[----:B--2---:R-:W-:-:S04]  /*0d40*/  ISETP.NE.U32.AND P0, PT, R4, RZ, PT ;  /* 0x000000ff0400720c */ /* 0x004fc80003f05070 */
[----:B------:R-:W-:-:S13]  /*0d50*/  ISETP.NE.AND.EX P0, PT, R5, RZ, PT, P0 ;  /* 0x000000ff0500720c */ /* 0x000fda0003f05300 */
[----:B------:R-:W-:Y:S05]  /*0d60*/  @!P0 BRA `(.L_x_8) ;  /* 0x0000000000088947 */ /* 0x000fea0003800000 */
[----:B------:R0:W5:Y:S01]  /*0d70*/  LD.E R154, desc[UR36][R4.64] ;  /* 0x00000024049a7980 */ /* 0x000162000c101900 */
[----:B------:R-:W-:Y:S05]  /*0d80*/  BRA `(.L_x_9) ;  /* 0x0000000000247947 */ /* 0x000fea0003800000 */
.L_x_8:
[----:B------:R-:W-:Y:S02]  /*0d90*/  ULDC.64 UR4, c[0x0][0x588] ;  /* 0x0001620000047ab9 */ /* 0x000fe40000000a00 */
[----:B------:R-:W-:-:S04]  /*0da0*/  ISETP.NE.U32.AND P0, PT, RZ, UR4, PT ;  /* 0x00000004ff007c0c */ /* 0x000fc8000bf05070 */
[----:B------:R-:W-:-:S13]  /*0db0*/  ISETP.NE.AND.EX P0, PT, RZ, UR5, PT, P0 ;  /* 0x00000005ff007c0c */ /* 0x000fda000bf05300 */
[----:B------:R-:W-:Y:S05]  /*0dc0*/  @!P0 BRA `(.L_x_10) ;  /* 0x00000000000c8947 */ /* 0x000fea0003800000 */
[----:B------:R-:W0:Y:S02]  /*0dd0*/  LDC.64 R154, c[0x0][0x588] ;  /* 0x00016200ff9a7b82 */ /* 0x000e240000000a00 */
[----:B0-----:R1:W5:Y:S01]  /*0de0*/  LDG.E R154, desc[UR36][R154.64] ;  /* 0x000000249a9a7981 */ /* 0x001362000c1e1900 */
[----:B------:R-:W-:Y:S05]  /*0df0*/  BRA `(.L_x_9) ;  /* 0x0000000000087947 */ /* 0x000fea0003800000 */
.L_x_10:
[----:B------:R-:W-:Y:S02]  /*0e00*/  ULDC UR4, c[0x0][0x580] ;  /* 0x0001600000047ab9 */ /* 0x000fe40000000800 */
[----:B------:R-:W-:-:S07]  /*0e10*/  IMAD.U32 R154, RZ, RZ, UR4 ;  /* 0x00000004ff9a7e24 */ /* 0x000fce000f8e00ff */
.L_x_9:
[----:B------:R-:W-:Y:S02]  /*0e20*/  ULDC.64 UR4, c[0x0][0x5a0] ;  /* 0x0001680000047ab9 */ /* 0x000fe40000000a00 */
[----:B------:R-:W-:-:S04]  /*0e30*/  ISETP.NE.U32.AND P0, PT, RZ, UR4, PT ;  /* 0x00000004ff007c0c */ /* 0x000fc8000bf05070 */
[----:B------:R-:W-:-:S13]  /*0e40*/  ISETP.NE.AND.EX P0, PT, RZ, UR5, PT, P0 ;  /* 0x00000005ff007c0c */ /* 0x000fda000bf05300 */
[----:B------:R-:W-:Y:S05]  /*0e50*/  @!P0 BRA `(.L_x_11) ;  /* 0x00000000001c8947 */ /* 0x000fea0003800000 */
[----:B0-----:R-:W0:Y:S02]  /*0e60*/  LDC.64 R4, c[0x0][0x5a0] ;  /* 0x00016800ff047b82 */ /* 0x001e240000000a00 */
[----:B0-----:R-:W2:Y:S02]  /*0e70*/  LDG.E.64 R4, desc[UR36][R4.64] ;  /* 0x0000002404047981 */ /* 0x001ea4000c1e1b00 */
[----:B--2---:R-:W-:-:S04]  /*0e80*/  ISETP.NE.U32.AND P0, PT, R4, RZ, PT ;  /* 0x000000ff0400720c */ /* 0x004fc80003f05070 */
[----:B------:R-:W-:-:S13]  /*0e90*/  ISETP.NE.AND.EX P0, PT, R5, RZ, PT, P0 ;  /* 0x000000ff0500720c */ /* 0x000fda0003f05300 */
[----:B------:R-:W-:Y:S05]  /*0ea0*/  @!P0 BRA `(.L_x_11) ;  /* 0x0000000000088947 */ /* 0x000fea0003800000 */
[----:B-1----:R0:W5:Y:S01]  /*0eb0*/  LD.E R155, desc[UR36][R4.64] ;  /* 0x00000024049b7980 */ /* 0x002162000c101900 */
[----:B------:R-:W-:Y:S05]  /*0ec0*/  BRA `(.L_x_12) ;  /* 0x0000000000247947 */ /* 0x000fea0003800000 */
.L_x_11:
[----:B------:R-:W-:Y:S02]  /*0ed0*/  ULDC.64 UR4, c[0x0][0x590] ;  /* 0x0001640000047ab9 */ /* 0x000fe40000000a00 */
[----:B------:R-:W-:-:S04]  /*0ee0*/  ISETP.NE.U32.AND P0, PT, RZ, UR4, PT ;  /* 0x00000004ff007c0c */ /* 0x000fc8000bf05070 */
[----:B------:R-:W-:-:S13]  /*0ef0*/  ISETP.NE.AND.EX P0, PT, RZ, UR5, PT, P0 ;  /* 0x00000005ff007c0c */ /* 0x000fda000bf05300 */
[----:B------:R-:W-:Y:S05]  /*0f00*/  @!P0 BRA `(.L_x_13) ;  /* 0x00000000000c8947 */ /* 0x000fea0003800000 */
[----:B0-----:R-:W1:Y:S02]  /*0f10*/  LDC.64 R4, c[0x0][0x590] ;  /* 0x00016400ff047b82 */ /* 0x001e640000000a00 */
[----:B-1----:R1:W5:Y:S01]  /*0f20*/  LDG.E R155, desc[UR36][R4.64] ;  /* 0x00000024049b7981 */ /* 0x002362000c1e1900 */
[----:B------:R-:W-:Y:S05]  /*0f30*/  BRA `(.L_x_12) ;  /* 0x0000000000087947 */ /* 0x000fea0003800000 */
.L_x_13:
[----:B------:R-:W-:Y:S02]  /*0f40*/  ULDC UR4, c[0x0][0x584] ;  /* 0x0001610000047ab9 */ /* 0x000fe40000000800 */
[----:B-1----:R-:W-:-:S07]  /*0f50*/  IMAD.U32 R155, RZ, RZ, UR4 ;  /* 0x00000004ff9b7e24 */ /* 0x002fce000f8e00ff */
.L_x_12:
[----:B------:R-:W-:-:S13]  /*0f60*/  LOP3.LUT P0, RZ, R0, 0xff, RZ, 0xc0, !PT ;  /* 0x000000ff00ff7812 */ /* 0x000fda000780c0ff */
[----:B------:R-:W-:Y:S05]  /*0f70*/  @!P0 EXIT ;  /* 0x000000000000894d */ /* 0x000fea0003800000 */
[----:B------:R-:W-:Y:S01]  /*0f80*/  ULDC UR4, c[0x0][0x28c] ;  /* 0x0000a30000047ab9 */ /* 0x000fe20000000800 */
[----:B------:R-:W-:Y:S01]  /*0f90*/  LOP3.LUT R158, R19, 0x1, RZ, 0xfc, !PT ;  /* 0x00000001139e7812 */ /* 0x000fe200078efcff */
[----:B------:R-:W-:Y:S01]  /*0fa0*/  UIADD3 UR4, UR4, 0x1f, URZ ;  /* 0x0000001f04047890 */ /* 0x000fe2000fffe03f */
[----:B------:R-:W-:Y:S01]  /*0fb0*/  UMOV UR38, URZ ;  /* 0x0000003f00267c82 */ /* 0x000fe20008000000 */
[----:B------:R-:W-:Y:S02]  /*0fc0*/  UMOV UR39, URZ ;  /* 0x0000003f00277c82 */ /* 0x000fe40008000000 */
[----:B------:R-:W-:-:S04]  /*0fd0*/  USHF.R.S32.HI UR5, URZ, 0x1f, UR4 ;  /* 0x0000001f3f057899 */ /* 0x000fc80008011404 */
[----:B------:R-:W-:-:S04]  /*0fe0*/  ULEA.HI UR5, UR5, UR4, URZ, 0x5 ;  /* 0x0000000405057291 */ /* 0x000fc8000f8f283f */
[----:B------:R-:W-:-:S12]  /*0ff0*/  USHF.R.S32.HI UR40, URZ, 0x5, UR5 ;  /* 0x000000053f287899 */ /* 0x000fd80008011405 */
.L_x_287:
[----:B------:R-:W-:Y:S01]  /*1000*/  LOP3.LUT R0, R18, 0x80, RZ, 0xc0, !PT ;  /* 0x0000008012007812 */ /* 0x000fe200078ec0ff */
[----:B--2---:R-:W2:Y:S01]  /*1010*/  S2UR UR7, SR_CgaCtaId ;  /* 0x00000000000779c3 */ /* 0x004ea20000008800 */
[----:B------:R-:W-:Y:S02]  /*1020*/  UMOV UR6, 0x400 ;  /* 0x0000040000067882 */ /* 0x000fe40000000000 */
[----:B------:R-:W-:-:S06]  /*1030*/  SHF.R.U32.HI R0, RZ, 0x7, R0 ;  /* 0x00000007ff007819 */ /* 0x000fcc0000011600 */
[----:B---3--:R-:W3:Y:S01]  /*1040*/  SHFL.IDX PT, R0, R0, RZ, 0x1f ;  /* 0x00001fff00007589 */ /* 0x008ee200000e0000 */
[----:B--2---:R-:W-:Y:S01]  /*1050*/  ULEA UR42, UR7, UR6, 0x18 ;  /* 0x00000006072a7291 */ /* 0x004fe2000f8ec03f */
[----:B---3--:R-:W-:-:S13]  /*1060*/  R2UR UR4, R0 ;  /* 0x00000000000472ca */ /* 0x008fda00000e0000 */
[----:B------:R-:W-:-:S04]  /*1070*/  ULEA.HI UR5, UR4, UR4, URZ, 0x1 ;  /* 0x0000000404057291 */ /* 0x000fc8000f8f083f */
[----:B------:R-:W-:-:S04]  /*1080*/  ULOP3.LUT UR5, UR5, 0xffffe, URZ, 0xc0, !UPT ;  /* 0x000ffffe05057892 */ /* 0x000fc8000f8ec03f */
[----:B------:R-:W-:-:S03]  /*1090*/  UIADD3 UR5, UR4, -UR5, URZ ;  /* 0x8000000504057290 */ /* 0x000fc6000fffe03f */
[----:B------:R-:W-:Y:S01]  /*10a0*/  ULDC UR4, c[0x0][0x28c] ;  /* 0x0000a30000047ab9 */ /* 0x000fe20000000800 */
[----:B------:R-:W-:Y:S01]  /*10b0*/  ULEA UR5, UR5, UR42, 0xc ;  /* 0x0000002a05057291 */ /* 0x000fe2000f8e603f */
[----:B------:R-:W-:-:S03]  /*10c0*/  ISETP.LT.AND P0, PT, RZ, UR4, PT ;  /* 0x00000004ff007c0c */ /* 0x000fc6000bf01270 */
[----:B------:R-:W-:-:S04]  /*10d0*/  UIADD3 UR5, UR5, 0x180, URZ ;  /* 0x0000018005057890 */ /* 0x000fc8000fffe03f */
[----:B------:R-:W-:-:S04]  /*10e0*/  USHF.R.U32.HI UR5, URZ, 0x4, UR5 ;  /* 0x000000043f057899 */ /* 0x000fc80008011605 */
[----:B------:R-:W-:Y:S02]  /*10f0*/  ULOP3.LUT UR41, UR5, 0x3fff, URZ, 0xc0, !UPT ;  /* 0x00003fff05297892 */ /* 0x000fe4000f8ec03f */
[----:B-1----:R-:W-:Y:S10]  /*1100*/  @P0 BRA `(.L_x_14) ;  /* 0x0000000000400947 */ /* 0x002ff40003800000 */
[----:B------:R-:W-:Y:S01]  /*1110*/  MOV R0, 0x0 ;  /* 0x0000000000007802 */ /* 0x000fe20000000f00 */
[----:B------:R-:W-:Y:S01]  /*1120*/  ULDC.64 UR4, c[0x4][0x68] ;  /* 0x01001a0000047ab9 */ /* 0x000fe20000000a00 */
[----:B------:R-:W-:Y:S01]  /*1130*/  ULDC.64 UR6, c[0x4][0x8] ;  /* 0x0100020000067ab9 */ /* 0x000fe20000000a00 */
[----:B01----:R-:W-:Y:S01]  /*1140*/  IMAD.U32 R4, RZ, RZ, UR4 ;  /* 0x00000004ff047e24 */ /* 0x003fe2000f8e00ff */
[----:B------:R0:W1:Y:S01]  /*1150*/  LDC.64 R14, c[0x4][R0] ;  /* 0x01000000000e7b82 */ /* 0x0000620000000a00 */
[----:B------:R-:W-:Y:S01]  /*1160*/  IMAD.U32 R5, RZ, RZ, UR5 ;  /* 0x00000005ff057e24 */ /* 0x000fe2000f8e00ff */
[----:B------:R-:W-:Y:S01]  /*1170*/  ULDC.64 UR4, c[0x4][0x70] ;  /* 0x01001c0000047ab9 */ /* 0x000fe20000000a00 */
[----:B------:R-:W-:Y:S02]  /*1180*/  IMAD.U32 R10, RZ, RZ, UR6 ;  /* 0x00000006ff0a7e24 */ /* 0x000fe4000f8e00ff */
[----:B------:R-:W-:Y:S02]  /*1190*/  IMAD.U32 R6, RZ, RZ, UR4 ;  /* 0x00000004ff067e24 */ /* 0x000fe4000f8e00ff */
[----:B------:R-:W-:-:S02]  /*11a0*/  IMAD.U32 R7, RZ, RZ, UR5 ;  /* 0x00000005ff077e24 */ /* 0x000fc4000f8e00ff */
[----:B------:R-:W-:Y:S02]  /*11b0*/  IMAD.U32 R11, RZ, RZ, UR7 ;  /* 0x00000007ff0b7e24 */ /* 0x000fe4000f8e00ff */
[----:B------:R-:W-:Y:S02]  /*11c0*/  IMAD.MOV.U32 R8, RZ, RZ, 0x1e1 ;  /* 0x000001e1ff087424 */ /* 0x000fe400078e00ff */
[----:B------:R-:W-:Y:S02]  /*11d0*/  IMAD.MOV.U32 R12, RZ, RZ, 0x1 ;  /* 0x00000001ff0c7424 */ /* 0x000fe400078e00ff */
[----:B0-----:R-:W-:-:S07]  /*11e0*/  IMAD.MOV.U32 R13, RZ, RZ, RZ ;  /* 0x000000ffff0d7224 */ /* 0x001fce00078e00ff */
[----:B------:R-:W-:-:S07]  /*11f0*/  LEPC R20, `(.L_x_14) ;  /* 0x000000001014794e */ /* 0x000fce0000000000 */
[----:B-1---5:R-:W-:Y:S05]  /*1200*/  CALL.ABS.NOINC R14 ;  /* 0x000000000e007343 */ /* 0x022fea0003c00000 */
.L_x_14:
[----:B------:R-:W-:-:S13]  /*1210*/  ISETP.NE.AND P0, PT, R158, 0x3, PT ;  /* 0x000000039e00780c */ /* 0x000fda0003f05270 */
[----:B------:R-:W-:Y:S05]  /*1220*/  @!P0 BRA `(.L_x_15) ;  /* 0x0000000000048947 */ /* 0x000fea0003800000 */
[----:B------:R-:W-:Y:S01]  /*1230*/  BPT.TRAP 0x1 ;  /* 0x000000040000795c */ /* 0x000fe20000300000 */
.L_x_15:
[----:B------:R-:W-:Y:S02]  /*1240*/  IMAD.U32 R3, RZ, RZ, UR39 ;  /* 0x00000027ff037e24 */ /* 0x000fe4000f8e00ff */
[----:B------:R-:W-:-:S03]  /*1250*/  IMAD.U32 R0, RZ, RZ, UR38 ;  /* 0x00000026ff007e24 */ /* 0x000fc6000f8e00ff */
[----:B------:R-:W-:Y:S02]  /*1260*/  LEA R3, R3, UR42, 0x3 ;  /* 0x0000002a03037c11 */ /* 0x000fe4000f8e18ff */
[----:B------:R-:W-:-:S04]  /*1270*/  SHF.L.U32 R0, R0, 0x1f, RZ ;  /* 0x0000001f00007819 */ /* 0x000fc800000006ff */
[----:B------:R2:W3:Y:S01]  /*1280*/  SYNCS.PHASECHK.TRANS64.TRYWAIT P1, [R3+URZ], R0 ;  /* 0x00000000030075a7 */ /* 0x0004e2000802017f */
[----:B------:R-:W-:Y:S05]  /*1290*/  @!P0 BRA `(.L_x_16) ;  /* 0x0000000000048947 */ /* 0x000fea0003800000 */
[----:B------:R-:W-:Y:S01]  /*12a0*/  BPT.TRAP 0x1 ;  /* 0x000000040000795c */ /* 0x000fe20000300000 */
.L_x_16:
[----:B---3--:R-:W-:Y:S05]  /*12b0*/  @P1 BRA `(.L_x_17) ;  /* 0x0000000000081947 */ /* 0x008fea0003800000 */
[----:B------:R-:W3:Y:S02]  /*12c0*/  SYNCS.PHASECHK.TRANS64.TRYWAIT P1, [R3+URZ], R0 ;  /* 0x00000000030075a7 */ /* 0x000ee4000802017f */
[----:B---3--:R-:W-:Y:S05]  /*12d0*/  @!P1 BRA `(.L_x_18) ;  /* 0x000000a4000c9947 */ /* 0x008fea0003800000 */
.L_x_17:
[----:B------:R-:W-:-:S04]  /*12e0*/  UISETP.LT.AND UP0, UPT, UR40, 0x1, UPT ;  /* 0x000000012800788c */ /* 0x000fc8000bf01270 */
[----:B------:R-:W-:-:S04]  /*12f0*/  USEL UR4, UR40, 0x1, UP0 ;  /* 0x0000000128047887 */ /* 0x000fc80008000000 */
[----:B------:R-:W-:-:S06]  /*1300*/  UIADD3 UR4, UR40, -UR4, URZ ;  /* 0x8000000428047290 */ /* 0x000fcc000fffe03f */
[----:B--23--:R-:W-:Y:S01]  /*1310*/  IMAD.U32 R0, RZ, RZ, UR4 ;  /* 0x00000004ff007e24 */ /* 0x00cfe2000f8e00ff */
[----:B------:R-:W-:Y:S05]  /*1320*/  WARPSYNC.ALL ;  /* 0x0000000000007948 */ /* 0x000fea0003800000 */
[----:B------:R-:W-:Y:S01]  /*1330*/  ISETP.GE.AND P1, PT, R0, 0x1, PT ;  /* 0x000000010000780c */ /* 0x000fe20003f26270 */
[----:B------:R-:W-:Y:S01]  /*1340*/  UIADD3 UR4, UR42, 0x12180, URZ ;  /* 0x000121802a047890 */ /* 0x000fe2000fffe03f */
[----:B------:R-:W-:Y:S01]  /*1350*/  WARPGROUP.ARRIVE ;  /* 0x00000000000079c5 */ /* 0x000fe20000000000 */
[----:B------:R-:W-:Y:S02]  /*1360*/  ULOP3.LUT UR41, UR41, 0x10000, URZ, 0xfc, !UPT ;  /* 0x0001000029297892 */ /* 0x000fe4000f8efc3f */
[----:B------:R-:W-:Y:S01]  /*1370*/  USHF.R.U32.HI UR4, URZ, 0x4, UR4 ;  /* 0x000000043f047899 */ /* 0x000fe20008011604 */
[----:B------:R-:W-:Y:S01]  /*1380*/  UMOV UR5, 0x80000020 ;  /* 0x8000002000057882 */ /* 0x000fe20000000000 */
[----:B------:R-:W-:-:S02]  /*1390*/  UMOV UR7, 0x80000020 ;  /* 0x8000002000077882 */ /* 0x000fc40000000000 */
[----:B------:R-:W-:-:S04]  /*13a0*/  ULOP3.LUT UR4, UR4, 0x3fff, URZ, 0xc0, !UPT ;  /* 0x00003fff04047892 */ /* 0x000fc8000f8ec03f */
[----:B------:R-:W-:Y:S02]  /*13b0*/  ULOP3.LUT UR10, UR4, 0x10000, URZ, 0xfc, !UPT ;  /* 0x00010000040a7892 */ /* 0x000fe4000f8efc3f */
[----:B------:R-:W-:Y:S02]  /*13c0*/  ULEA UR4, UR39, UR41, 0x9 ;  /* 0x0000002927047291 */ /* 0x000fe4000f8e483f */
[----:B------:R-:W-:-:S09]  /*13d0*/  ULEA UR6, UR39, UR10, 0xa ;  /* 0x0000000a27067291 */ /* 0x000fd2000f8e503f */
[----:B------:R-:W-:Y:S01]  /*13e0*/  HGMMA.64x256x16.F32 R24, gdesc[UR4], RZ, !UPT, gsb0 ;  /* 0x03e00000041879f0 */ /* 0x000fe2000c0008ff */
[----:B------:R-:W-:Y:S02]  /*13f0*/  UIADD3 UR4, UR4, 0x2, URZ ;  /* 0x0000000204047890 */ /* 0x000fe4000fffe03f */
[----:B------:R-:W-:Y:S01]  /*1400*/  UIADD3 UR6, UR6, 0x2, URZ ;  /* 0x0000000206067890 */ /* 0x000fe2000fffe03f */
[----:B------:R-:W-:Y:S01]  /*1410*/  UMOV UR5, 0x80000020 ;  /* 0x8000002000057882 */ /* 0x000fe20000000000 */
[----:B------:R-:W-:Y:S01]  /*1420*/  UMOV UR7, 0x80000020 ;  /* 0x8000002000077882 */ /* 0x000fe20000000000 */
[----:B------:R-:W-:Y:S02]  /*1430*/  WARPGROUP.DEPBAR.LE gsb0, 0x0 ;  /* 0x00008000000079c5 */ /* 0x000fe40000010000 */
[----:B------:R-:W-:-:S15]  /*1440*/  WARPGROUP.ARRIVE ;  /* 0x00000000000079c5 */ /* 0x000fde0000000000 */
[----:B------:R-:W-:-:S05]  /*1450*/  NOP ;  /* 0x0000000000007918 */ /* 0x000fca0000000000 */
[----:B------:R-:W-:Y:S03]  /*1460*/  HGMMA.64x256x16.F32 R24, gdesc[UR4], R24, gsb0 ;  /* 0x03e00000041879f0 */ /* 0x000fe60008000818 */
[----:B------:R-:W-:Y:S02]  /*1470*/  WARPGROUP.DEPBAR.LE gsb0, 0x0 ;  /* 0x00008000000079c5 */ /* 0x000fe40000010000 */
[----:B------:R-:W-:Y:S05]  /*1480*/  @!P1 BRA `(.L_x_19) ;  /* 0x0000000000dc9947 */ /* 0x000fea0003800000 */
[----:B------:R-:W-:Y:S02]  /*1490*/  UIADD3 UR4, UR39, 0x1, URZ ;  /* 0x0000000127047890 */ /* 0x000fe4000fffe03f */
[----:B------:R-:W-:Y:S02]  /*14a0*/  UMOV UR9, UR39 ;  /* 0x0000002700097c82 */ /* 0x000fe40008000000 */
[----:B------:R-:W-:-:S04]  /*14b0*/  UISETP.NE.AND UP0, UPT, UR4, 0x9, UPT ;  /* 0x000000090400788c */ /* 0x000fc8000bf05270 */
[----:B------:R-:W-:Y:S02]  /*14c0*/  USEL UR5, URZ, 0x1, UP0 ;  /* 0x000000013f057887 */ /* 0x000fe40008000000 */
[----:B------:R-:W-:Y:S02]  /*14d0*/  USEL UR8, UR4, URZ, UP0 ;  /* 0x0000003f04087287 */ /* 0x000fe40008000000 */
[----:B------:R-:W-:-:S06]  /*14e0*/  ULOP3.LUT UR5, UR38, UR5, URZ, 0x3c, !UPT ;  /* 0x0000000526057292 */ /* 0x000fcc000f8e3c3f */
[----:B01----:R-:W-:-:S07]  /*14f0*/  IMAD.U32 R5, RZ, RZ, UR5 ;  /* 0x00000005ff057e24 */ /* 0x003fce000f8e00ff */
.L_x_26:
[----:B01----:R-:W-:Y:S05]  /*1500*/  @!P0 BRA `(.L_x_20) ;  /* 0x0000000000048947 */ /* 0x003fea0003800000 */
[----:B------:R-:W-:Y:S01]  /*1510*/  BPT.TRAP 0x1 ;  /* 0x000000040000795c */ /* 0x000fe20000300000 */
.L_x_20:
[----:B------:R-:W0:Y:S01]  /*1520*/  S2UR UR5, SR_CgaCtaId ;  /* 0x00000000000579c3 */ /* 0x000e220000008800 */
[----:B------:R-:W-:Y:S01]  /*1530*/  UMOV UR4, 0x400 ;  /* 0x0000040000047882 */ /* 0x000fe20000000000 */
[----:B------:R-:W-:Y:S01]  /*1540*/  SHF.L.U32 R3, R5, 0x1f, RZ ;  /* 0x0000001f05037819 */ /* 0x000fe200000006ff */
[----:B0-----:R-:W-:-:S04]  /*1550*/  ULEA UR11, UR5, UR4, 0x18 ;  /* 0x00000004050b7291 */ /* 0x001fc8000f8ec03f */
[----:B------:R-:W-:-:S09]  /*1560*/  ULEA UR4, UR8, UR11, 0x3 ;  /* 0x0000000b08047291 */ /* 0x000fd2000f8e183f */
[----:B------:R0:W1:Y:S01]  /*1570*/  SYNCS.PHASECHK.TRANS64.TRYWAIT P1, [UR4], R3 ;  /* 0x00000003ff0075a7 */ /* 0x0000620008020144 */
[----:B------:R-:W-:Y:S05]  /*1580*/  @!P0 BRA `(.L_x_21) ;  /* 0x0000000000048947 */ /* 0x000fea0003800000 */
[----:B------:R-:W-:Y:S01]  /*1590*/  BPT.TRAP 0x1 ;  /* 0x000000040000795c */ /* 0x000fe20000300000 */
.L_x_21:
[----:B-1----:R-:W-:Y:S05]  /*15a0*/  @P1 BRA `(.L_x_22) ;  /* 0x0000000000081947 */ /* 0x002fea0003800000 */
[----:B------:R-:W1:Y:S02]  /*15b0*/  SYNCS.PHASECHK.TRANS64.TRYWAIT P1, [UR4], R3 ;  /* 0x00000003ff0075a7 */ /* 0x000e640008020144 */
[----:B-1----:R-:W-:Y:S05]  /*15c0*/  @!P1 BRA `(.L_x_23) ;  /* 0x000000a000649947 */ /* 0x002fea0003800000 */
.L_x_22:
[----:B------:R-:W-:Y:S01]  /*15d0*/  ULEA UR4, UR8, UR41, 0x9 ;  /* 0x0000002908047291 */ /* 0x000fe2000f8e483f */
[----:B------:R-:W-:Y:S01]  /*15e0*/  WARPGROUP.ARRIVE ;  /* 0x00000000000079c5 */ /* 0x000fe20000000000 */
[----:B------:R-:W-:Y:S01]  /*15f0*/  ULEA UR6, UR8, UR10, 0xa ;  /* 0x0000000a08067291 */ /* 0x000fe2000f8e503f */
[----:B------:R-:W-:Y:S01]  /*1600*/  UMOV UR5, 0x80000020 ;  /* 0x8000002000057882 */ /* 0x000fe20000000000 */
[----:B------:R-:W-:-:S07]  /*1610*/  UMOV UR7, 0x80000020 ;  /* 0x8000002000077882 */ /* 0x000fce0000000000 */
[----:B------:R-:W-:Y:S01]  /*1620*/  HGMMA.64x256x16.F32 R24, gdesc[UR4], R24, gsb0 ;  /* 0x03e00000041879f0 */ /* 0x000fe20008000818 */
        /* <DEDUP_REMOVED lines=10> */
[----:B------:R-:W-:Y:S01]  /*16d0*/  BPT.TRAP 0x1 ;  /* 0x000000040000795c */ /* 0x000fe20000300000 */
.L_x_24:
[----:B------:R-:W-:Y:S01]  /*16e0*/  ULEA UR4, UR9, UR11, 0x3 ;  /* 0x0000000b09047291 */ /* 0x000fe2000f8e183f */
[----:B------:R-:W-:-:S03]  /*16f0*/  ISETP.GT.U32.AND P1, PT, R19, 0x1, PT ;  /* 0x000000011300780c */ /* 0x000fc60003f24070 */
[----:B------:R-:W-:-:S04]  /*1700*/  UIADD3 UR4, UR4, 0x48, URZ ;  /* 0x0000004804047890 */ /* 0x000fc8000fffe03f */
[----:B------:R-:W-:-:S09]  /*1710*/  UPRMT UR4, URZ, 0x654, UR4 ;  /* 0x000006543f047896 */ /* 0x000fd20008000004 */
[----:B------:R-:W-:Y:S01]  /*1720*/  SYNCS.ARRIVE.TRANS64.RED.A1T0 RZ, [UR4], RZ ;  /* 0x000000ffffff79a7 */ /* 0x000fe20008100404 */
[----:B------:R-:W-:Y:S05]  /*1730*/  @P1 BRA `(.L_x_25) ;  /* 0x0000000000041947 */ /* 0x000fea0003800000 */
[----:B------:R-:W-:Y:S01]  /*1740*/  BPT.TRAP 0x1 ;  /* 0x000000040000795c */ /* 0x000fe20000300000 */
.L_x_25:
[----:B------:R-:W-:Y:S01]  /*1750*/  UIADD3 UR8, UR8, 0x1, URZ ;  /* 0x0000000108087890 */ /* 0x000fe2000fffe03f */
[C---:B------:R-:W-:Y:S01]  /*1760*/  ISETP.GT.AND P1, PT, R0.reuse, 0x1, PT ;  /* 0x000000010000780c */ /* 0x040fe20003f24270 */
[----:B------:R-:W-:Y:S01]  /*1770*/  UIADD3 UR9, UR9, 0x1, URZ ;  /* 0x0000000109097890 */ /* 0x000fe2000fffe03f */
[----:B------:R-:W-:Y:S01]  /*1780*/  VIADD R0, R0, 0xffffffff ;  /* 0xffffffff00007836 */ /* 0x000fe20000000000 */
[----:B------:R-:W-:Y:S02]  /*1790*/  UISETP.NE.AND UP0, UPT, UR8, 0x9, UPT ;  /* 0x000000090800788c */ /* 0x000fe4000bf05270 */
[----:B------:R-:W-:Y:S02]  /*17a0*/  UISETP.NE.AND UP1, UPT, UR9, 0x9, UPT ;  /* 0x000000090900788c */ /* 0x000fe4000bf25270 */
[----:B------:R-:W-:Y:S02]  /*17b0*/  USEL UR4, URZ, 0x1, UP0 ;  /* 0x000000013f047887 */ /* 0x000fe40008000000 */
[----:B------:R-:W-:-:S02]  /*17c0*/  USEL UR8, UR8, URZ, UP0 ;  /* 0x0000003f08087287 */ /* 0x000fc40008000000 */
[----:B------:R-:W-:Y:S02]  /*17d0*/  USEL UR9, UR9, URZ, UP1 ;  /* 0x0000003f09097287 */ /* 0x000fe40008800000 */
[----:B------:R-:W-:Y:S01]  /*17e0*/  LOP3.LUT R5, R5, UR4, RZ, 0x3c, !PT ;  /* 0x0000000405057c12 */ /* 0x000fe2000f8e3cff */
[----:B------:R-:W-:Y:S09]  /*17f0*/  @P1 BRA `(.L_x_26) ;  /* 0xfffffffc00401947 */ /* 0x000ff2000383ffff */
.L_x_19:
[----:B------:R-:W2:Y:S02]  /*1800*/  LDC R0, c[0x0][0x28c] ;  /* 0x0000a300ff007b82 */ /* 0x000ea40000000800 */
[----:B--2---:R-:W-:-:S13]  /*1810*/  ISETP.GE.AND P1, PT, R0, 0x1, PT ;  /* 0x000000010000780c */ /* 0x004fda0003f26270 */
[----:B------:R-:W-:Y:S05]  /*1820*/  @!P1 BRA `(.L_x_27) ;  /* 0x0000000000489947 */ /* 0x000fea0003800000 */
[----:B------:R-:W-:Y:S05]  /*1830*/  @!P0 BRA `(.L_x_28) ;  /* 0x0000000000048947 */ /* 0x000fea0003800000 */
[----:B------:R-:W-:Y:S01]  /*1840*/  BPT.TRAP 0x1 ;  /* 0x000000040000795c */ /* 0x000fe20000300000 */
.L_x_28:
[----:B------:R-:W2:Y:S01]  /*1850*/  S2UR UR7, SR_CgaCtaId ;  /* 0x00000000000779c3 */ /* 0x000ea20000008800 */
[----:B------:R-:W-:Y:S01]  /*1860*/  UISETP.LT.AND UP0, UPT, UR40, 0x1, UPT ;  /* 0x000000012800788c */ /* 0x000fe2000bf01270 */
[----:B------:R-:W-:-:S03]  /*1870*/  ISETP.GT.U32.AND P0, PT, R19, 0x1, PT ;  /* 0x000000011300780c */ /* 0x000fc60003f04070 */
[----:B------:R-:W-:-:S04]  /*1880*/  USEL UR6, UR40, 0x1, UP0 ;  /* 0x0000000128067887 */ /* 0x000fc80008000000 */
[----:B------:R-:W-:-:S04]  /*1890*/  UIADD3 UR6, UR39, UR40, -UR6 ;  /* 0x0000002827067290 */ /* 0x000fc8000fffe806 */
[----:B------:R-:W-:-:S04]  /*18a0*/  UIMAD.WIDE.U32 UR4, UR6, 0x38e38e39, URZ ;  /* 0x38e38e39060478a5 */ /* 0x000fc8000f8e003f */
[----:B------:R-:W-:-:S03]  /*18b0*/  USHF.R.U32.HI UR4, URZ, 0x1, UR5 ;  /* 0x000000013f047899 */ /* 0x000fc60008011605 */
[----:B------:R-:W-:Y:S01]  /*18c0*/  UMOV UR5, 0x400 ;  /* 0x0000040000057882 */ /* 0x000fe20000000000 */
[----:B------:R-:W-:Y:S02]  /*18d0*/  UIMAD UR6, UR4, -0x9, UR6 ;  /* 0xfffffff7040678a4 */ /* 0x000fe4000f8e0206 */
[----:B--2---:R-:W-:-:S04]  /*18e0*/  ULEA UR5, UR7, UR5, 0x18 ;  /* 0x0000000507057291 */ /* 0x004fc8000f8ec03f */
[----:B------:R-:W-:-:S04]  /*18f0*/  ULEA UR6, UR6, UR5, 0x3 ;  /* 0x0000000506067291 */ /* 0x000fc8000f8e183f */
[----:B------:R-:W-:-:S04]  /*1900*/  UIADD3 UR6, UR6, 0x48, URZ ;  /* 0x0000004806067890 */ /* 0x000fc8000fffe03f */
[----:B------:R-:W-:-:S09]  /*1910*/  UPRMT UR6, URZ, 0x654, UR6 ;  /* 0x000006543f067896 */ /* 0x000fd20008000006 */
[----:B------:R-:W-:Y:S01]  /*1920*/  SYNCS.ARRIVE.TRANS64.RED.A1T0 RZ, [UR6], RZ ;  /* 0x000000ffffff79a7 */ /* 0x000fe20008100406 */
[----:B------:R-:W-:Y:S05]  /*1930*/  @P0 BRA `(.L_x_27) ;  /* 0x0000000000040947 */ /* 0x000fea0003800000 */
[----:B------:R-:W-:Y:S01]  /*1940*/  BPT.TRAP 0x1 ;  /* 0x000000040000795c */ /* 0x000fe20000300000 */
.L_x_27:
[----:B------:R-:W2:Y:S01]  /*1950*/  LDC R7, c[0x0][0x288] ;  /* 0x0000a200ff077b82 */ /* 0x000ea20000000800 */
[----:B01----:R-:W-:Y:S01]  /*1960*/  SHF.R.U32.HI R3, RZ, 0x2, R18 ;  /* 0x00000002ff037819 */ /* 0x003fe20000011612 */
[----:B------:R-:W-:Y:S01]  /*1970*/  UIADD3 UR39, UR40, UR39, URZ ;  /* 0x0000002728277290 */ /* 0x000fe2000fffe03f */
[C---:B------:R-:W-:Y:S01]  /*1980*/  LOP3.LUT R4, R18.reuse, 0x60, RZ, 0xc0, !PT ;  /* 0x0000006012047812 */ /* 0x040fe200078ec0ff */
[----:B------:R-:W-:Y:S01]  /*1990*/  ULDC UR7, c[0x0][0x284] ;  /* 0x0000a10000077ab9 */ /* 0x000fe20000000800 */
[----:B------:R-:W-:Y:S01]  /*19a0*/  LOP3.LUT R3, R3, 0x7, RZ, 0xc0, !PT ;  /* 0x0000000703037812 */ /* 0x000fe200078ec0ff */
[----:B------:R-:W-:Y:S01]  /*19b0*/  UISETP.GT.U32.AND UP0, UPT, UR39, 0x8, UPT ;  /* 0x000000082700788c */ /* 0x000fe2000bf04070 */
[----:B------:R-:W-:Y:S01]  /*19c0*/  SHF.R.U32.HI R10, RZ, 0x1, R4 ;  /* 0x00000001ff0a7819 */ /* 0x000fe20000011604 */
[----:B------:R-:W-:Y:S01]  /*19d0*/  IMAD.SHL.U32 R4, R18, 0x2, RZ ;  /* 0x0000000212047824 */ /* 0x000fe200078e00ff */
[----:B------:R-:W-:Y:S01]  /*19e0*/  LOP3.LUT R0, R22, 0x1, RZ, 0xc0, !PT ;  /* 0x0000000116007812 */ /* 0x000fe200078ec0ff */
[----:B------:R-:W-:Y:S01]  /*19f0*/  UISETP.LT.U32.AND UP0, UPT, UR40, 0x9, UP0 ;  /* 0x000000092800788c */ /* 0x000fe20008701070 */
[----:B------:R-:W-:Y:S01]  /*1a00*/  IADD3 R5, RZ, -R10, -R3 ;  /* 0x8000000aff057210 */ /* 0x000fe20007ffe803 */
[----:B------:R-:W-:Y:S01]  /*1a10*/  UISETP.GE.U32.AND UP1, UPT, UR40, 0x9, UPT ;  /* 0x000000092800788c */ /* 0x000fe2000bf26070 */
[----:B------:R-:W-:Y:S01]  /*1a20*/  LOP3.LUT R9, R4, 0x6, RZ, 0xc0, !PT ;  /* 0x0000000604097812 */ /* 0x000fe200078ec0ff */
[C---:B------:R-:W-:Y:S01]  /*1a30*/  IMAD.SHL.U32 R6, R0.reuse, 0x40, RZ ;  /* 0x0000004000067824 */ /* 0x040fe200078e00ff */
[----:B------:R-:W-:Y:S01]  /*1a40*/  SHF.R.S32.HI R21, RZ, 0x1f, R23 ;  /* 0x0000001fff157819 */ /* 0x000fe20000011417 */
[----:B------:R-:W-:Y:S01]  /*1a50*/  IMAD R11, R0, -0x40, R5 ;  /* 0xffffffc0000b7824 */ /* 0x000fe200078e0205 */
[----:B------:R-:W-:Y:S01]  /*1a60*/  LOP3.LUT R0, R18, 0x3, RZ, 0xc0, !PT ;  /* 0x0000000312007812 */ /* 0x000fe200078ec0ff */
[----:B------:R-:W-:Y:S01]  /*1a70*/  ULDC.64 UR8, c[0x0][0x5d0] ;  /* 0x0001740000087ab9 */ /* 0x000fe20000000a00 */
[----:B------:R-:W-:Y:S01]  /*1a80*/  PRMT R8, R9, 0x6540, R152 ;  /* 0x0000654009087816 */ /* 0x000fe20000000098 */
[----:B------:R-:W-:Y:S01]  /*1a90*/  IMAD.SHL.U32 R152, R152, 0x100, RZ ;  /* 0x0000010098987824 */ /* 0x000fe200078e00ff */
[----:B------:R-:W-:Y:S01]  /*1aa0*/  UIMAD.WIDE.U32 UR4, UR39, 0x38e38e39, URZ ;  /* 0x38e38e39270478a5 */ /* 0x000fe2000f8e003f */
[----:B------:R-:W-:Y:S01]  /*1ab0*/  IMAD R4, R21, UR8, RZ ;  /* 0x0000000815047c24 */ /* 0x000fe2000f8e02ff */
[----:B------:R-:W-:Y:S01]  /*1ac0*/  USEL UR6, URZ, 0x1, !UP0 ;  /* 0x000000013f067887 */ /* 0x000fe2000c000000 */
[----:B--2---:R-:W-:Y:S01]  /*1ad0*/  IMAD R13, R0, -0x2, R7 ;  /* 0xfffffffe000d7824 */ /* 0x004fe200078e0207 */
[----:B------:R-:W-:Y:S01]  /*1ae0*/  ISETP.GE.AND P0, PT, R152, R7, PT ;  /* 0x000000079800720c */ /* 0x000fe20003f06270 */
[C---:B------:R-:W-:Y:S01]  /*1af0*/  IMAD.SHL.U32 R0, R153.reuse, 0x80, RZ ;  /* 0x0000008099007824 */ /* 0x040fe200078e00ff */
[----:B------:R-:W-:Y:S01]  /*1b00*/  SHF.R.S32.HI R9, RZ, 0x1f, R8 ;  /* 0x0000001fff097819 */ /* 0x000fe20000011408 */
[----:B------:R-:W-:Y:S01]  /*1b10*/  USHF.R.U32.HI UR4, URZ, 0x1, UR5 ;  /* 0x000000013f047899 */ /* 0x000fe20008011605 */
[----:B------:R-:W-:Y:S01]  /*1b20*/  LOP3.LUT R3, R6, 0x40, R3, 0xe2, !PT ;  /* 0x0000004006037812 */ /* 0x000fe200078ee203 */
[----:B------:R-:W-:Y:S01]  /*1b30*/  ULOP3.LUT UR38, UR38, UR6, URZ, 0x3c, !UPT ;  /* 0x0000000626267292 */ /* 0x000fe2000f8e3c3f */
[C---:B------:R-:W-:Y:S01]  /*1b40*/  ISETP.GE.OR P0, PT, R0.reuse, UR7, P0 ;  /* 0x0000000700007c0c */ /* 0x040fe20008706670 */
[----:B------:R-:W-:Y:S01]  /*1b50*/  IMAD.WIDE R6, R153, 0x80, RZ ;  /* 0x0000008099067825 */ /* 0x000fe200078e02ff */
[----:B------:R-:W-:Y:S01]  /*1b60*/  UIMAD UR39, UR4, -0x9, UR39 ;  /* 0xfffffff7042778a4 */ /* 0x000fe2000f8e0227 */
[----:B------:R-:W-:Y:S01]  /*1b70*/  IADD3 R0, -R0, UR7, R11 ;  /* 0x0000000700007c10 */ /* 0x000fe2000fffe10b */
[----:B------:R-:W-:Y:S01]  /*1b80*/  @UP1 ULOP3.LUT UR38, UR38, 0x1, UR4, 0x78, !UPT ;  /* 0x0000000126261892 */ /* 0x000fe2000f8e7804 */
[C---:B------:R-:W-:Y:S01]  /*1b90*/  IMAD R15, R23.reuse, UR9, R4 ;  /* 0x00000009170f7c24 */ /* 0x040fe2000f8e0204 */
[----:B------:R-:W-:Y:S01]  /*1ba0*/  LOP3.LUT R167, R6, R3, R10, 0xfe, !PT ;  /* 0x0000000306a77212 */ /* 0x000fe200078efe0a */
[----:B------:R-:W-:-:S04]  /*1bb0*/  IMAD.WIDE.U32 R4, R23, UR8, R8 ;  /* 0x0000000817047c25 */ /* 0x000fc8000f8e0008 */
[----:B------:R-:W-:Y:S02]  /*1bc0*/  IMAD.IADD R5, R5, 0x1, R15 ;  /* 0x0000000105057824 */ /* 0x000fe400078e020f */
[----:B------:R-:W-:Y:S02]  /*1bd0*/  IMAD.IADD R3, R13, 0x1, -R152 ;  /* 0x000000010d037824 */ /* 0x000fe400078e0a98 */
[----:B------:R-:W-:Y:S01]  /*1be0*/  IMAD.MOV.U32 R153, RZ, RZ, -0x1 ;  /* 0xffffffffff997424 */ /* 0x000fe200078e00ff */
[----:B------:R-:W-:Y:S06]  /*1bf0*/  @P0 BRA `(.L_x_29) ;  /* 0x0000007800dc0947 */ /* 0x000fec0003800000 */
[----:B------:R-:W0:Y:S01]  /*1c00*/  LDC.64 R10, c[0x0][0x5c8] ;  /* 0x00017200ff0a7b82 */ /* 0x000e220000000a00 */
[----:B-----5:R-:W-:Y:S01]  /*1c10*/  FSETP.NEU.AND P0, PT, R155, RZ, PT ;  /* 0x000000ff9b00720b */ /* 0x020fe20003f0d000 */
[----:B------:R-:W-:Y:S01]  /*1c20*/  BSSY B0, `(.L_x_29) ;  /* 0x00007b4000007945 */ /* 0x000fe20003800000 */
[----:B------:R-:W-:-:S04]  /*1c30*/  ISETP.GT.AND P2, PT, R3, RZ, PT ;  /* 0x000000ff0300720c */ /* 0x000fc80003f44270 */
[----:B------:R-:W-:Y:S01]  /*1c40*/  ISETP.GT.AND P1, PT, R0, RZ, P2 ;  /* 0x000000ff0000720c */ /* 0x000fe20001724270 */
[-C--:B0-----:R-:W-:Y:S02]  /*1c50*/  IMAD R12, R7, R10.reuse, RZ ;  /* 0x0000000a070c7224 */ /* 0x081fe400078e02ff */
[----:B------:R-:W-:-:S04]  /*1c60*/  IMAD.WIDE.U32 R160, R167, R10, R4 ;  /* 0x0000000aa7a07225 */ /* 0x000fc800078e0004 */
[----:B------:R-:W-:-:S04]  /*1c70*/  IMAD R5, R167, R11, R12 ;  /* 0x0000000ba7057224 */ /* 0x000fc800078e020c */
[----:B------:R-:W-:Y:S01]  /*1c80*/  IMAD.IADD R169, R161, 0x1, R5 ;  /* 0x00000001a1a97824 */ /* 0x000fe200078e0205 */
[----:B------:R-:W-:Y:S06]  /*1c90*/  @!P0 BRA `(.L_x_30) ;  /* 0x0000005400988947 */ /* 0x000fec0003800000 */
[----:B------:R-:W0:Y:S01]  /*1ca0*/  LDC.64 R14, c[0x0][0x5b8] ;  /* 0x00016e00ff0e7b82 */ /* 0x000e220000000a00 */
[----:B------:R-:W-:-:S07]  /*1cb0*/  ULDC.64 UR4, c[0x0][0x5c0] ;  /* 0x0001700000047ab9 */ /* 0x000fce0000000a00 */
[----:B------:R-:W1:Y:S08]  /*1cc0*/  LDC.64 R164, c[0x0][0x5b0] ;  /* 0x00016c00ffa47b82 */ /* 0x000e700000000a00 */
[----:B------:R-:W2:Y:S01]  /*1cd0*/  LDC.64 R12, c[0x0][0x5a8] ;  /* 0x00016a00ff0c7b82 */ /* 0x000ea20000000a00 */
[-C--:B0-----:R-:W-:Y:S02]  /*1ce0*/  IMAD R4, R21, R14.reuse, RZ ;  /* 0x0000000e15047224 */ /* 0x081fe400078e02ff */
[----:B------:R-:W-:-:S04]  /*1cf0*/  IMAD.WIDE.U32 R162, R23, R14, R8 ;  /* 0x0000000e17a27225 */ /* 0x000fc800078e0008 */
[----:B------:R-:W-:Y:S02]  /*1d00*/  IMAD R159, R23, R15, R4 ;  /* 0x0000000f179f7224 */ /* 0x000fe400078e0204 */
[-C--:B-1----:R-:W-:Y:S02]  /*1d10*/  IMAD R6, R7, R164.reuse, RZ ;  /* 0x000000a407067224 */ /* 0x082fe400078e02ff */
[----:B------:R-:W-:Y:S02]  /*1d20*/  IMAD.IADD R21, R163, 0x1, R159 ;  /* 0x00000001a3157824 */ /* 0x000fe400078e029f */
[----:B------:R-:W-:Y:S02]  /*1d30*/  IMAD.MOV.U32 R20, RZ, RZ, R162 ;  /* 0x000000ffff147224 */ /* 0x000fe400078e00a2 */
[C---:B------:R-:W-:Y:S02]  /*1d40*/  IMAD R161, R167.reuse, R165, R6 ;  /* 0x000000a5a7a17224 */ /* 0x040fe400078e0206 */
[----:B------:R-:W-:-:S04]  /*1d50*/  IMAD.WIDE.U32 R4, R167, R164, R20 ;  /* 0x000000a4a7047225 */ /* 0x000fc800078e0014 */
[----:B------:R-:W-:Y:S01]  /*1d60*/  IMAD.IADD R5, R5, 0x1, R161 ;  /* 0x0000000105057824 */ /* 0x000fe200078e02a1 */
[----:B--2---:R-:W-:-:S04]  /*1d70*/  LEA R6, P0, R4, R12, 0x1 ;  /* 0x0000000c04067211 */ /* 0x004fc800078008ff */
[----:B------:R-:W-:-:S05]  /*1d80*/  LEA.HI.X R7, R4, R13, R5, 0x1, P0 ;  /* 0x0000000d04077211 */ /* 0x000fca00000f0c05 */
[----:B------:R0:W2:Y:S01]  /*1d90*/  @P1 LDG.E.LTC128B.U16 R15, desc[UR36][R6.64] ;  /* 0x00000024060f1981 */ /* 0x0000a2000c1e1520 */
[----:B------:R-:W-:Y:S01]  /*1da0*/  IMAD.WIDE.U32 R156, R167, R164, R8 ;  /* 0x000000a4a79c7225 */ /* 0x000fe200078e0008 */
[----:B------:R-:W-:Y:S03]  /*1db0*/  BSSY B1, `(.L_x_31) ;  /* 0x0000013000017945 */ /* 0x000fe60003800000 */
[----:B------:R-:W-:Y:S02]  /*1dc0*/  IMAD.IADD R157, R161, 0x1, R157 ;  /* 0x00000001a19d7824 */ /* 0x000fe400078e029d */
[----:B------:R-:W-:-:S04]  /*1dd0*/  IMAD.WIDE.U32 R156, R23, R14, R156 ;  /* 0x0000000e179c7225 */ /* 0x000fc800078e009c */
[----:B0-----:R-:W-:Y:S01]  /*1de0*/  IMAD.IADD R7, R159, 0x1, R157 ;  /* 0x000000019f077824 */ /* 0x001fe200078e029d */
[----:B------:R-:W-:Y:S02]  /*1df0*/  LEA R6, P4, R156, R12, 0x1 ;  /* 0x0000000c9c067211 */ /* 0x000fe400078808ff */
[----:B------:R-:W-:Y:S02]  /*1e00*/  SHF.L.U64.HI R157, R164, 0x3, R165 ;  /* 0x00000003a49d7819 */ /* 0x000fe400000102a5 */
[----:B------:R-:W-:Y:S01]  /*1e10*/  LEA.HI.X R7, R156, R13, R7, 0x1, P4 ;  /* 0x0000000d9c077211 */ /* 0x000fe200020f0c07 */
[----:B------:R-:W-:Y:S02]  /*1e20*/  IMAD.SHL.U32 R156, R164, 0x8, RZ ;  /* 0x00000008a49c7824 */ /* 0x000fe400078e00ff */
[----:B--2---:R-:W-:-:S05]  /*1e30*/  HADD2.F32 R4, -RZ, R15.H0_H0 ;  /* 0x2000000fff047230 */ /* 0x004fca0000004100 */
[----:B------:R-:W-:Y:S01]  /*1e40*/  FMUL R5, R4, R155 ;  /* 0x0000009b04057220 */ /* 0x000fe20000400000 */
[----:B------:R-:W-:-:S03]  /*1e50*/  LEA R4, P0, R160, UR4, 0x1 ;  /* 0x00000004a0047c11 */ /* 0x000fc6000f8008ff */
[----:B------:R-:W-:Y:S01]  /*1e60*/  FFMA R24, R24, R154, R5 ;  /* 0x0000009a18187223 */ /* 0x000fe20000000005 */
[----:B------:R-:W-:Y:S02]  /*1e70*/  LEA.HI.X R5, R160, UR5, R169, 0x1, P0 ;  /* 0x00000005a0057c11 */ /* 0x000fe400080f0ca9 */
[----:B------:R-:W-:Y:S02]  /*1e80*/  ISETP.GT.AND P0, PT, R3, 0x1, PT ;  /* 0x000000010300780c */ /* 0x000fe40003f04270 */
[----:B------:R-:W-:Y:S02]  /*1e90*/  F2FP.F16.F32.PACK_AB R24, RZ, R24 ;  /* 0x00000018ff18723e */ /* 0x000fe400000000ff */
[----:B------:R-:W-:-:S03]  /*1ea0*/  ISETP.GT.AND P3, PT, R0, RZ, P0 ;  /* 0x000000ff0000720c */ /* 0x000fc60000764270 */
[----:B------:R0:W-:Y:S10]  /*1eb0*/  @P1 STG.E.U16 desc[UR36][R4.64], R24 ;  /* 0x0000001804001986 */ /* 0x0001f4000c101524 */
[----:B------:R-:W-:Y:S05]  /*1ec0*/  @!P3 BRA `(.L_x_32) ;  /* 0x000000000004b947 */ /* 0x000fea0003800000 */
[----:B------:R1:W5:Y:S02]  /*1ed0*/  LDG.E.LTC128B.U16 R15, desc[UR36][R6.64+0x2] ;  /* 0x00000224060f7981 */ /* 0x000364000c1e1520 */
.L_x_32:
[----:B------:R-:W-:Y:S05]  /*1ee0*/  BSYNC B1 ;  /* 0x0000000000017941 */ /* 0x000fea0003800000 */
.L_x_31:
[----:B-----5:R-:W-:Y:S01]  /*1ef0*/  HADD2.F32 R20, -RZ, R15.H0_H0 ;  /* 0x2000000fff147230 */ /* 0x020fe20000004100 */
[----:B------:R-:W-:Y:S01]  /*1f00*/  ISETP.GT.AND P2, PT, R0, 0x8, P2 ;  /* 0x000000080000780c */ /* 0x000fe20001744270 */
[----:B------:R-:W-:Y:S01]  /*1f10*/  IMAD.WIDE.U32 R156, R167, R164, R156 ;  /* 0x000000a4a79c7225 */ /* 0x000fe200078e009c */
[----:B------:R-:W-:-:S03]  /*1f20*/  PRMT R152, R15, 0x7610, R152 ;  /* 0x000076100f987816 */ /* 0x000fc60000000098 */
[----:B------:R-:W-:Y:S01]  /*1f30*/  FMUL R20, R20, R155 ;  /* 0x0000009b14147220 */ /* 0x000fe20000400000 */
[----:B------:R-:W-:Y:S01]  /*1f40*/  IMAD.IADD R161, R161, 0x1, R157 ;  /* 0x00000001a1a17824 */ /* 0x000fe200078e029d */
[----:B------:R-:W-:Y:S02]  /*1f50*/  IADD3 R162, P1, R162, R156, RZ ;  /* 0x0000009ca2a27210 */ /* 0x000fe40007f3e0ff */
[----:B------:R-:W-:-:S03]  /*1f60*/  FFMA R25, R25, R154, R20 ;  /* 0x0000009a19197223 */ /* 0x000fc60000000014 */
[----:B------:R-:W-:Y:S01]  /*1f70*/  IMAD.X R21, R161, 0x1, R21, P1 ;  /* 0x00000001a1157824 */ /* 0x000fe200008e0615 */
[C---:B------:R-:W-:Y:S02]  /*1f80*/  LEA R20, P1, R162.reuse, R12, 0x1 ;  /* 0x0000000ca2147211 */ /* 0x040fe400078208ff */
[----:B------:R-:W-:Y:S02]  /*1f90*/  F2FP.F16.F32.PACK_AB R25, RZ, R25 ;  /* 0x00000019ff19723e */ /* 0x000fe400000000ff */
[----:B------:R-:W-:Y:S02]  /*1fa0*/  LEA.HI.X R21, R162, R13, R21, 0x1, P1 ;  /* 0x0000000da2157211 */ /* 0x000fe400008f0c15 */
[----:B------:R-:W-:-:S05]  /*1fb0*/  PRMT R157, R25, 0x7610, R157 ;  /* 0x00007610199d7816 */ /* 0x000fca000000009d */
[----:B------:R2:W-:Y:S04]  /*1fc0*/  @P3 STG.E.U16 desc[UR36][R4.64+0x2], R157 ;  /* 0x0000029d04003986 */ /* 0x0005e8000c101524 */
[----:B------:R-:W0:Y:S01]  /*1fd0*/  @P2 LDG.E.LTC128B.U16 R152, desc[UR36][R20.64] ;  /* 0x0000002414982981 */ /* 0x000e22000c1e1520 */
[----:B------:R-:W-:Y:S01]  /*1fe0*/  IADD3 R8, P1, R8, R156, RZ ;  /* 0x0000009c08087210 */ /* 0x000fe20007f3e0ff */
[----:B------:R-:W-:Y:S01]  /*1ff0*/  BSSY B1, `(.L_x_33) ;  /* 0x0000011000017945 */ /* 0x000fe20003800000 */
[----:B------:R-:W-:Y:S02]  /*2000*/  SHF.L.U64.HI R11, R10, 0x4, R11 ;  /* 0x000000040a0b7819 */ /* 0x000fe4000001020b */
[----:B------:R-:W-:Y:S01]  /*2010*/  ISETP.GT.AND P0, PT, R0, 0x8, P0 ;  /* 0x000000080000780c */ /* 0x000fe20000704270 */
[----:B------:R-:W-:Y:S01]  /*2020*/  IMAD.X R9, R9, 0x1, R161, P1 ;  /* 0x0000000109097824 */ /* 0x000fe200008e06a1 */
[----:B------:R-:W-:Y:S01]  /*2030*/  LEA R10, P1, R10, R4, 0x4 ;  /* 0x000000040a0a7211 */ /* 0x000fe200078220ff */
[----:B------:R-:W-:-:S04]  /*2040*/  IMAD.WIDE.U32 R14, R23, R14, R8 ;  /* 0x0000000e170e7225 */ /* 0x000fc800078e0008 */
[----:B------:R-:W-:Y:S01]  /*2050*/  IMAD.X R11, R11, 0x1, R5, P1 ;  /* 0x000000010b0b7824 */ /* 0x000fe200008e0605 */
[----:B------:R-:W-:Y:S01]  /*2060*/  LEA R8, P3, R14, R12, 0x1 ;  /* 0x0000000c0e087211 */ /* 0x000fe200078608ff */
[----:B------:R-:W-:-:S05]  /*2070*/  IMAD.IADD R9, R159, 0x1, R15 ;  /* 0x000000019f097824 */ /* 0x000fca00078e020f */
[----:B------:R-:W-:Y:S01]  /*2080*/  LEA.HI.X R9, R14, R13, R9, 0x1, P3 ;  /* 0x0000000d0e097211 */ /* 0x000fe200018f0c09 */
[----:B0-----:R-:W-:-:S05]  /*2090*/  HADD2.F32 R24, -RZ, R152.H0_H0 ;  /* 0x20000098ff187230 */ /* 0x001fca0000004100 */
[----:B------:R-:W-:-:S04]  /*20a0*/  FMUL R25, R24, R155 ;  /* 0x0000009b18197220 */ /* 0x000fc80000400000 */
[----:B------:R-:W-:-:S05]  /*20b0*/  FFMA R25, R26, R154, R25 ;  /* 0x0000009a1a197223 */ /* 0x000fca0000000019 */
[----:B------:R-:W-:-:S05]  /*20c0*/  F2FP.F16.F32.PACK_AB R25, RZ, R25 ;  /* 0x00000019ff19723e */ /* 0x000fca00000000ff */
[----:B------:R2:W-:Y:S01]  /*20d0*/  @P2 STG.E.U16 desc[UR36][R10.64], R25 ;  /* 0x000000190a002986 */ /* 0x0005e2000c101524 */
[----:B------:R-:W-:Y:S05]  /*20e0*/  @!P0 BRA `(.L_x_34) ;  /* 0x0000000000048947 */ /* 0x000fea0003800000 */
[----:B------:R0:W5:Y:S02]  /*20f0*/  LDG.E.LTC128B.U16 R152, desc[UR36][R8.64+0x2] ;  /* 0x0000022408987981 */ /* 0x000164000c1e1520 */
.L_x_34:
[----:B------:R-:W-:Y:S05]  /*2100*/  BSYNC B1 ;  /* 0x0000000000017941 */ /* 0x000fea0003800000 */
.L_x_33:
[----:B-----5:R-:W-:Y:S01]  /*2110*/  HADD2.F32 R12, -RZ, R152.H0_H0 ;  /* 0x20000098ff0c7230 */ /* 0x020fe20000004100 */
[----:B------:R-:W-:Y:S01]  /*2120*/  ISETP.GT.AND P1, PT, R3, 0x8, PT ;  /* 0x000000080300780c */ /* 0x000fe20003f24270 */
[----:B------:R-:W-:Y:S03]  /*2130*/  BSSY B1, `(.L_x_35) ;  /* 0x0000008000017945 */ /* 0x000fe60003800000 */
[----:B------:R-:W-:Y:S01]  /*2140*/  FMUL R12, R12, R155 ;  /* 0x0000009b0c0c7220 */ /* 0x000fe20000400000 */
[----:B------:R-:W-:-:S03]  /*2150*/  ISETP.GT.AND P2, PT, R0, RZ, P1 ;  /* 0x000000ff0000720c */ /* 0x000fc60000f44270 */
[----:B------:R-:W-:-:S05]  /*2160*/  FFMA R12, R27, R154, R12 ;  /* 0x0000009a1b0c7223 */ /* 0x000fca000000000c */
[----:B------:R-:W-:-:S05]  /*2170*/  F2FP.F16.F32.PACK_AB R12, RZ, R12 ;  /* 0x0000000cff0c723e */ /* 0x000fca00000000ff */
[----:B------:R3:W-:Y:S01]  /*2180*/  @P0 STG.E.U16 desc[UR36][R10.64+0x2], R12 ;  /* 0x0000020c0a000986 */ /* 0x0007e2000c101524 */
[----:B------:R-:W-:Y:S05]  /*2190*/  @!P2 BRA `(.L_x_36) ;  /* 0x000000000004a947 */ /* 0x000fea0003800000 */
[----:B------:R4:W5:Y:S02]  /*21a0*/  LDG.E.LTC128B.U16 R152, desc[UR36][R6.64+0x10] ;  /* 0x0000102406987981 */ /* 0x000964000c1e1520 */
.L_x_36:
[----:B------:R-:W-:Y:S05]  /*21b0*/  BSYNC B1 ;  /* 0x0000000000017941 */ /* 0x000fea0003800000 */
.L_x_35:
[----:B---3-5:R-:W-:Y:S01]  /*21c0*/  HADD2.F32 R12, -RZ, R152.H0_H0 ;  /* 0x20000098ff0c7230 */ /* 0x028fe20000004100 */
        /* <DEDUP_REMOVED lines=9> */
.L_x_38:
[----:B------:R-:W-:Y:S05]  /*2260*/  BSYNC B1 ;  /* 0x0000000000017941 */ /* 0x000fea0003800000 */
.L_x_37:
[----:B-----5:R-:W-:Y:S01]  /*2270*/  HADD2.F32 R12, -RZ, R152.H0_H0 ;  /* 0x20000098ff0c7230 */ /* 0x020fe20000004100 */
[----:B------:R-:W-:Y:S01]  /*2280*/  ISETP.GT.AND P1, PT, R0, 0x8, P1 ;  /* 0x000000080000780c */ /* 0x000fe20000f24270 */
[----:B------:R-:W-:Y:S03]  /*2290*/  BSSY B1, `(.L_x_39) ;  /* 0x0000007000017945 */ /* 0x000fe60003800000 */
[----:B------:R-:W-:-:S04]  /*22a0*/  FMUL R12, R12, R155 ;  /* 0x0000009b0c0c7220 */ /* 0x000fc80000400000 */
[----:B------:R-:W-:-:S05]  /*22b0*/  FFMA R12, R29, R154, R12 ;  /* 0x0000009a1d0c7223 */ /* 0x000fca000000000c */
[----:B------:R-:W-:-:S05]  /*22c0*/  F2FP.F16.F32.PACK_AB R12, RZ, R12 ;  /* 0x0000000cff0c723e */ /* 0x000fca00000000ff */
[----:B------:R0:W-:Y:S01]  /*22d0*/  @P3 STG.E.U16 desc[UR36][R4.64+0x12], R12 ;  /* 0x0000120c04003986 */ /* 0x0001e2000c101524 */
[----:B------:R-:W-:Y:S05]  /*22e0*/  @!P1 BRA `(.L_x_40) ;  /* 0x0000000000049947 */ /* 0x000fea0003800000 */
[----:B------:R0:W5:Y:S02]  /*22f0*/  LDG.E.LTC128B.U16 R152, desc[UR36][R8.64+0x10] ;  /* 0x0000102408987981 */ /* 0x000164000c1e1520 */
.L_x_40:
[----:B------:R-:W-:Y:S05]  /*2300*/  BSYNC B1 ;  /* 0x0000000000017941 */ /* 0x000fea0003800000 */
.L_x_39:
[----:B0----5:R-:W-:Y:S01]  /*2310*/  HADD2.F32 R12, -RZ, R152.H0_H0 ;  /* 0x20000098ff0c7230 */ /* 0x021fe20000004100 */
[----:B------:R-:W-:Y:S01]  /*2320*/  ISETP.GT.AND P0, PT, R0, 0x8, P0 ;  /* 0x000000080000780c */ /* 0x000fe20000704270 */
[----:B------:R-:W-:Y:S03]  /*2330*/  BSSY B1, `(.L_x_41) ;  /* 0x0000007000017945 */ /* 0x000fe60003800000 */
[----:B---3--:R-:W-:-:S04]  /*2340*/  FMUL R13, R12, R155 ;  /* 0x0000009b0c0d7220 */ /* 0x008fc80000400000 */
[----:B------:R-:W-:-:S05]  /*2350*/  FFMA R13, R30, R154, R13 ;  /* 0x0000009a1e0d7223 */ /* 0x000fca000000000d */
[----:B------:R-:W-:-:S05]  /*2360*/  F2FP.F16.F32.PACK_AB R13, RZ, R13 ;  /* 0x0000000dff0d723e */ /* 0x000fca00000000ff */
[----:B------:R0:W-:Y:S01]  /*2370*/  @P1 STG.E.U16 desc[UR36][R10.64+0x10], R13 ;  /* 0x0000100d0a001986 */ /* 0x0001e2000c101524 */
[----:B------:R-:W-:Y:S05]  /*2380*/  @!P0 BRA `(.L_x_42) ;  /* 0x0000000000048947 */ /* 0x000fea0003800000 */
[----:B------:R3:W5:Y:S02]  /*2390*/  LDG.E.LTC128B.U16 R152, desc[UR36][R8.64+0x12] ;  /* 0x0000122408987981 */ /* 0x000764000c1e1520 */
.L_x_42:
[----:B------:R-:W-:Y:S05]  /*23a0*/  BSYNC B1 ;  /* 0x0000000000017941 */ /* 0x000fea0003800000 */
.L_x_41:
        /* <DEDUP_REMOVED lines=10> */
.L_x_44:
[----:B------:R-:W-:Y:S05]  /*2450*/  BSYNC B1 ;  /* 0x0000000000017941 */ /* 0x000fea0003800000 */
.L_x_43:
[----:B0----5:R-:W-:Y:S01]  /*2460*/  HADD2.F32 R12, -RZ, R152.H0_H0 ;  /* 0x20000098ff0c7230 */ /* 0x021fe20000004100 */
        /* <DEDUP_REMOVED lines=9> */
.L_x_46:
[----:B------:R-:W-:Y:S05]  /*2500*/  BSYNC B1 ;  /* 0x0000000000017941 */ /* 0x000fea0003800000 */
.L_x_45:
        /* <DEDUP_REMOVED lines=9> */
.L_x_48:
[----:B------:R-:W-:Y:S05]  /*25a0*/  BSYNC B1 ;  /* 0x0000000000017941 */ /* 0x000fea0003800000 */
.L_x_47:
[----:B0----5:R-:W-:Y:S01]  /*25b0*/  HADD2.F32 R12, -RZ, R152.H0_H0 ;  /* 0x20000098ff0c7230 */ /* 0x021fe20000004100 */
        /* <DEDUP_REMOVED lines=8> */
.L_x_50:
[----:B------:R-:W-:Y:S05]  /*2640*/  BSYNC B1 ;  /* 0x0000000000017941 */ /* 0x000fea0003800000 */
.L_x_49:
        /* <DEDUP_REMOVED lines=10> */
.L_x_52:
[----:B------:R-:W-:Y:S05]  /*26f0*/  BSYNC B1 ;  /* 0x0000000000017941 */ /* 0x000fea0003800000 */
.L_x_51:
        /* <DEDUP_REMOVED lines=10> */
.L_x_54:
[----:B------:R-:W-:Y:S05]  /*27a0*/  BSYNC B1 ;  /* 0x0000000000017941 */ /* 0x000fea0003800000 */
.L_x_53:
        /* <DEDUP_REMOVED lines=9> */
.L_x_56:
[----:B------:R-:W-:Y:S05]  /*2840*/  BSYNC B1 ;  /* 0x0000000000017941 */ /* 0x000fea0003800000 */
.L_x_55:
        /* <DEDUP_REMOVED lines=9> */
.L_x_58:
[----:B------:R-:W-:Y:S05]  /*28e0*/  BSYNC B1 ;  /* 0x0000000000017941 */ /* 0x000fea0003800000 */
.L_x_57:
        /* <DEDUP_REMOVED lines=10> */
.L_x_60:
[----:B------:R-:W-:Y:S05]  /*2990*/  BSYNC B1 ;  /* 0x0000000000017941 */ /* 0x000fea0003800000 */
.L_x_59:
        /* <DEDUP_REMOVED lines=10> */
.L_x_62:
[----:B------:R-:W-:Y:S05]  /*2a40*/  BSYNC B1 ;  /* 0x0000000000017941 */ /* 0x000fea0003800000 */
.L_x_61:
        /* <DEDUP_REMOVED lines=9> */
.L_x_64:
[----:B------:R-:W-:Y:S05]  /*2ae0*/  BSYNC B1 ;  /* 0x0000000000017941 */ /* 0x000fea0003800000 */
.L_x_63:
        /* <DEDUP_REMOVED lines=9> */
.L_x_66:
[----:B------:R-:W-:Y:S05]  /*2b80*/  BSYNC B1 ;  /* 0x0000000000017941 */ /* 0x000fea0003800000 */
.L_x_65:
        /* <DEDUP_REMOVED lines=10> */
.L_x_68:
[----:B------:R-:W-:Y:S05]  /*2c30*/  BSYNC B1 ;  /* 0x0000000000017941 */ /* 0x000fea0003800000 */
.L_x_67:
        /* <DEDUP_REMOVED lines=10> */
.L_x_70:
[----:B------:R-:W-:Y:S05]  /*2ce0*/  BSYNC B1 ;  /* 0x0000000000017941 */ /* 0x000fea0003800000 */
.L_x_69:
        /* <DEDUP_REMOVED lines=9> */
.L_x_72:
[----:B------:R-:W-:Y:S05]  /*2d80*/  BSYNC B1 ;  /* 0x0000000000017941 */ /* 0x000fea0003800000 */
.L_x_71:
        /* <DEDUP_REMOVED lines=9> */
.L_x_74:
[----:B------:R-:W-:Y:S05]  /*2e20*/  BSYNC B1 ;  /* 0x0000000000017941 */ /* 0x000fea0003800000 */
.L_x_73:
        /* <DEDUP_REMOVED lines=10> */
.L_x_76:
[----:B------:R-:W-:Y:S05]  /*2ed0*/  BSYNC B1 ;  /* 0x0000000000017941 */ /* 0x000fea0003800000 */
.L_x_75:
        /* <DEDUP_REMOVED lines=10> */
.L_x_78:
[----:B------:R-:W-:Y:S05]  /*2f80*/  BSYNC B1 ;  /* 0x0000000000017941 */ /* 0x000fea0003800000 */
.L_x_77:
        /* <DEDUP_REMOVED lines=9> */
.L_x_80:
[----:B------:R-:W-:Y:S05]  /*3020*/  BSYNC B1 ;  /* 0x0000000000017941 */ /* 0x000fea0003800000 */
.L_x_79:
        /* <DEDUP_REMOVED lines=9> */
.L_x_82:
[----:B------:R-:W-:Y:S05]  /*30c0*/  BSYNC B1 ;  /* 0x0000000000017941 */ /* 0x000fea0003800000 */
.L_x_81:
        /* <DEDUP_REMOVED lines=10> */
.L_x_84:
[----:B------:R-:W-:Y:S05]  /*3170*/  BSYNC B1 ;  /* 0x0000000000017941 */ /* 0x000fea0003800000 */
.L_x_83:
        /* <DEDUP_REMOVED lines=10> */
.L_x_86:
[----:B------:R-:W-:Y:S05]  /*3220*/  BSYNC B1 ;  /* 0x0000000000017941 */ /* 0x000fea0003800000 */
.L_x_85:
        /* <DEDUP_REMOVED lines=9> */
.L_x_88:
[----:B------:R-:W-:Y:S05]  /*32c0*/  BSYNC B1 ;  /* 0x0000000000017941 */ /* 0x000fea0003800000 */
.L_x_87:
        /* <DEDUP_REMOVED lines=9> */
.L_x_90:
[----:B------:R-:W-:Y:S05]  /*3360*/  BSYNC B1 ;  /* 0x0000000000017941 */ /* 0x000fea0003800000 */
.L_x_89:
        /* <DEDUP_REMOVED lines=10> */
.L_x_92:
[----:B------:R-:W-:Y:S05]  /*3410*/  BSYNC B1 ;  /* 0x0000000000017941 */ /* 0x000fea0003800000 */
.L_x_91:
        /* <DEDUP_REMOVED lines=10> */
.L_x_94:
[----:B------:R-:W-:Y:S05]  /*34c0*/  BSYNC B1 ;  /* 0x0000000000017941 */ /* 0x000fea0003800000 */
.L_x_93:
        /* <DEDUP_REMOVED lines=9> */
.L_x_96:
[----:B------:R-:W-:Y:S05]  /*3560*/  BSYNC B1 ;  /* 0x0000000000017941 */ /* 0x000fea0003800000 */
.L_x_95:
        /* <DEDUP_REMOVED lines=9> */
.L_x_98:
[----:B------:R-:W-:Y:S05]  /*3600*/  BSYNC B1 ;  /* 0x0000000000017941 */ /* 0x000fea0003800000 */
.L_x_97:
        /* <DEDUP_REMOVED lines=10> */
.L_x_100:
[----:B------:R-:W-:Y:S05]  /*36b0*/  BSYNC B1 ;  /* 0x0000000000017941 */ /* 0x000fea0003800000 */
.L_x_99:
        /* <DEDUP_REMOVED lines=10> */
.L_x_102:
[----:B------:R-:W-:Y:S05]  /*3760*/  BSYNC B1 ;  /* 0x0000000000017941 */ /* 0x000fea0003800000 */
.L_x_101:
        /* <DEDUP_REMOVED lines=9> */
.L_x_104:
[----:B------:R-:W-:Y:S05]  /*3800*/  BSYNC B1 ;  /* 0x0000000000017941 */ /* 0x000fea0003800000 */
.L_x_103:
        /* <DEDUP_REMOVED lines=9> */
.L_x_106:
[----:B------:R-:W-:Y:S05]  /*38a0*/  BSYNC B1 ;  /* 0x0000000000017941 */ /* 0x000fea0003800000 */
.L_x_105:
        /* <DEDUP_REMOVED lines=10> */
.L_x_108:
[----:B------:R-:W-:Y:S05]  /*3950*/  BSYNC B1 ;  /* 0x0000000000017941 */ /* 0x000fea0003800000 */
.L_x_107:
        /* <DEDUP_REMOVED lines=10> */
.L_x_110:
[----:B------:R-:W-:Y:S05]  /*3a00*/  BSYNC B1 ;  /* 0x0000000000017941 */ /* 0x000fea0003800000 */
.L_x_109:
        /* <DEDUP_REMOVED lines=9> */
.L_x_112:
[----:B------:R-:W-:Y:S05]  /*3aa0*/  BSYNC B1 ;  /* 0x0000000000017941 */ /* 0x000fea0003800000 */
.L_x_111:
        /* <DEDUP_REMOVED lines=9> */
.L_x_114:
[----:B------:R-:W-:Y:S05]  /*3b40*/  BSYNC B1 ;  /* 0x0000000000017941 */ /* 0x000fea0003800000 */
.L_x_113:
        /* <DEDUP_REMOVED lines=10> */
.L_x_116:
[----:B------:R-:W-:Y:S05]  /*3bf0*/  BSYNC B1 ;  /* 0x0000000000017941 */ /* 0x000fea0003800000 */
.L_x_115:
        /* <DEDUP_REMOVED lines=10> */
.L_x_118:
[----:B------:R-:W-:Y:S05]  /*3ca0*/  BSYNC B1 ;  /* 0x0000000000017941 */ /* 0x000fea0003800000 */
.L_x_117:
        /* <DEDUP_REMOVED lines=9> */
.L_x_120:
[----:B------:R-:W-:Y:S05]  /*3d40*/  BSYNC B1 ;  /* 0x0000000000017941 */ /* 0x000fea0003800000 */
.L_x_119:
        /* <DEDUP_REMOVED lines=9> */
.L_x_122:
[----:B------:R-:W-:Y:S05]  /*3de0*/  BSYNC B1 ;  /* 0x0000000000017941 */ /* 0x000fea0003800000 */
.L_x_121:
        /* <DEDUP_REMOVED lines=10> */
.L_x_124:
[----:B------:R-:W-:Y:S05]  /*3e90*/  BSYNC B1 ;  /* 0x0000000000017941 */ /* 0x000fea0003800000 */
.L_x_123:
        /* <DEDUP_REMOVED lines=10> */
.L_x_126:
[----:B------:R-:W-:Y:S05]  /*3f40*/  BSYNC B1 ;  /* 0x0000000000017941 */ /* 0x000fea0003800000 */
.L_x_125:
        /* <DEDUP_REMOVED lines=9> */
.L_x_128:
[----:B------:R-:W-:Y:S05]  /*3fe0*/  BSYNC B1 ;  /* 0x0000000000017941 */ /* 0x000fea0003800000 */
.L_x_127:
        /* <DEDUP_REMOVED lines=9> */
.L_x_130:
[----:B------:R-:W-:Y:S05]  /*4080*/  BSYNC B1 ;  /* 0x0000000000017941 */ /* 0x000fea0003800000 */
.L_x_129:
        /* <DEDUP_REMOVED lines=10> */
.L_x_132:
[----:B------:R-:W-:Y:S05]  /*4130*/  BSYNC B1 ;  /* 0x0000000000017941 */ /* 0x000fea0003800000 */
.L_x_131:
        /* <DEDUP_REMOVED lines=10> */
.L_x_134:
[----:B------:R-:W-:Y:S05]  /*41e0*/  BSYNC B1 ;  /* 0x0000000000017941 */ /* 0x000fea0003800000 */
.L_x_133:
        /* <DEDUP_REMOVED lines=9> */
.L_x_136:
[----:B------:R-:W-:Y:S05]  /*4280*/  BSYNC B1 ;  /* 0x0000000000017941 */ /* 0x000fea0003800000 */
.L_x_135:
        /* <DEDUP_REMOVED lines=9> */
.L_x_138:
[----:B------:R-:W-:Y:S05]  /*4320*/  BSYNC B1 ;  /* 0x0000000000017941 */ /* 0x000fea0003800000 */
.L_x_137:
        /* <DEDUP_REMOVED lines=10> */
.L_x_140:
[----:B------:R-:W-:Y:S05]  /*43d0*/  BSYNC B1 ;  /* 0x0000000000017941 */ /* 0x000fea0003800000 */
.L_x_139:
        /* <DEDUP_REMOVED lines=10> */
.L_x_142:
[----:B------:R-:W-:Y:S05]  /*4480*/  BSYNC B1 ;  /* 0x0000000000017941 */ /* 0x000fea0003800000 */
.L_x_141:
        /* <DEDUP_REMOVED lines=9> */
.L_x_144:
[----:B------:R-:W-:Y:S05]  /*4520*/  BSYNC B1 ;  /* 0x0000000000017941 */ /* 0x000fea0003800000 */
.L_x_143:
        /* <DEDUP_REMOVED lines=9> */
.L_x_146:
[----:B------:R-:W-:Y:S05]  /*45c0*/  BSYNC B1 ;  /* 0x0000000000017941 */ /* 0x000fea0003800000 */
.L_x_145:
        /* <DEDUP_REMOVED lines=10> */
.L_x_148:
[----:B------:R-:W-:Y:S05]  /*4670*/  BSYNC B1 ;  /* 0x0000000000017941 */ /* 0x000fea0003800000 */
.L_x_147:
        /* <DEDUP_REMOVED lines=10> */
.L_x_150:
[----:B------:R-:W-:Y:S05]  /*4720*/  BSYNC B1 ;  /* 0x0000000000017941 */ /* 0x000fea0003800000 */
.L_x_149:
        /* <DEDUP_REMOVED lines=9> */
.L_x_152:
[----:B------:R-:W-:Y:S05]  /*47c0*/  BSYNC B1 ;  /* 0x0000000000017941 */ /* 0x000fea0003800000 */
.L_x_151:
        /* <DEDUP_REMOVED lines=9> */
.L_x_154:
[----:B------:R-:W-:Y:S05]  /*4860*/  BSYNC B1 ;  /* 0x0000000000017941 */ /* 0x000fea0003800000 */
.L_x_153:
        /* <DEDUP_REMOVED lines=10> */
.L_x_156:
[----:B------:R-:W-:Y:S05]  /*4910*/  BSYNC B1 ;  /* 0x0000000000017941 */ /* 0x000fea0003800000 */
.L_x_155:
        /* <DEDUP_REMOVED lines=10> */
.L_x_158:
[----:B------:R-:W-:Y:S05]  /*49c0*/  BSYNC B1 ;  /* 0x0000000000017941 */ /* 0x000fea0003800000 */
.L_x_157:
        /* <DEDUP_REMOVED lines=9> */
.L_x_160:
[----:B------:R-:W-:Y:S05]  /*4a60*/  BSYNC B1 ;  /* 0x0000000000017941 */ /* 0x000fea0003800000 */
.L_x_159:
        /* <DEDUP_REMOVED lines=9> */
.L_x_162:
[----:B------:R-:W-:Y:S05]  /*4b00*/  BSYNC B1 ;  /* 0x0000000000017941 */ /* 0x000fea0003800000 */
.L_x_161:
        /* <DEDUP_REMOVED lines=10> */
.L_x_164:
[----:B------:R-:W-:Y:S05]  /*4bb0*/  BSYNC B1 ;  /* 0x0000000000017941 */ /* 0x000fea0003800000 */
.L_x_163:
        /* <DEDUP_REMOVED lines=10> */
.L_x_166:
[----:B------:R-:W-:Y:S05]  /*4c60*/  BSYNC B1 ;  /* 0x0000000000017941 */ /* 0x000fea0003800000 */
.L_x_165:
        /* <DEDUP_REMOVED lines=9> */
.L_x_168:
[----:B------:R-:W-:Y:S05]  /*4d00*/  BSYNC B1 ;  /* 0x0000000000017941 */ /* 0x000fea0003800000 */
.L_x_167:
        /* <DEDUP_REMOVED lines=9> */
.L_x_170:
[----:B------:R-:W-:Y:S05]  /*4da0*/  BSYNC B1 ;  /* 0x0000000000017941 */ /* 0x000fea0003800000 */
.L_x_169:
        /* <DEDUP_REMOVED lines=10> */
.L_x_172:
[----:B------:R-:W-:Y:S05]  /*4e50*/  BSYNC B1 ;  /* 0x0000000000017941 */ /* 0x000fea0003800000 */
.L_x_171:
        /* <DEDUP_REMOVED lines=10> */
.L_x_174:
[----:B------:R-:W-:Y:S05]  /*4f00*/  BSYNC B1 ;  /* 0x0000000000017941 */ /* 0x000fea0003800000 */
.L_x_173:
        /* <DEDUP_REMOVED lines=9> */
.L_x_176:
[----:B------:R-:W-:Y:S05]  /*4fa0*/  BSYNC B1 ;  /* 0x0000000000017941 */ /* 0x000fea0003800000 */
.L_x_175:
        /* <DEDUP_REMOVED lines=9> */
.L_x_178:
[----:B------:R-:W-:Y:S05]  /*5040*/  BSYNC B1 ;  /* 0x0000000000017941 */ /* 0x000fea0003800000 */
.L_x_177:
        /* <DEDUP_REMOVED lines=10> */
.L_x_180:
[----:B------:R-:W-:Y:S05]  /*50f0*/  BSYNC B1 ;  /* 0x0000000000017941 */ /* 0x000fea0003800000 */
.L_x_179:
        /* <DEDUP_REMOVED lines=10> */
.L_x_182:
[----:B------:R-:W-:Y:S05]  /*51a0*/  BSYNC B1 ;  /* 0x0000000000017941 */ /* 0x000fea0003800000 */
.L_x_181:
        /* <DEDUP_REMOVED lines=9> */
.L_x_184:
[----:B------:R-:W-:Y:S05]  /*5240*/  BSYNC B1 ;  /* 0x0000000000017941 */ /* 0x000fea0003800000 */
.L_x_183:
        /* <DEDUP_REMOVED lines=9> */
.L_x_186:
[----:B------:R-:W-:Y:S05]  /*52e0*/  BSYNC B1 ;  /* 0x0000000000017941 */ /* 0x000fea0003800000 */
.L_x_185:
        /* <DEDUP_REMOVED lines=10> */
.L_x_188:
[----:B------:R-:W-:Y:S05]  /*5390*/  BSYNC B1 ;  /* 0x0000000000017941 */ /* 0x000fea0003800000 */
.L_x_187:
        /* <DEDUP_REMOVED lines=10> */
.L_x_190:
[----:B------:R-:W-:Y:S05]  /*5440*/  BSYNC B1 ;  /* 0x0000000000017941 */ /* 0x000fea0003800000 */
.L_x_189:
        /* <DEDUP_REMOVED lines=9> */
.L_x_192:
[----:B------:R-:W-:Y:S05]  /*54e0*/  BSYNC B1 ;  /* 0x0000000000017941 */ /* 0x000fea0003800000 */
.L_x_191:
        /* <DEDUP_REMOVED lines=9> */
.L_x_194:
[----:B------:R-:W-:Y:S05]  /*5580*/  BSYNC B1 ;  /* 0x0000000000017941 */ /* 0x000fea0003800000 */
.L_x_193:
        /* <DEDUP_REMOVED lines=10> */
.L_x_196:
[----:B------:R-:W-:Y:S05]  /*5630*/  BSYNC B1 ;  /* 0x0000000000017941 */ /* 0x000fea0003800000 */
.L_x_195:
        /* <DEDUP_REMOVED lines=10> */
.L_x_198:
[----:B------:R-:W-:Y:S05]  /*56e0*/  BSYNC B1 ;  /* 0x0000000000017941 */ /* 0x000fea0003800000 */
.L_x_197:
        /* <DEDUP_REMOVED lines=9> */
.L_x_200:
[----:B------:R-:W-:Y:S05]  /*5780*/  BSYNC B1 ;  /* 0x0000000000017941 */ /* 0x000fea0003800000 */
.L_x_199:
        /* <DEDUP_REMOVED lines=9> */
.L_x_202:
[----:B------:R-:W-:Y:S05]  /*5820*/  BSYNC B1 ;  /* 0x0000000000017941 */ /* 0x000fea0003800000 */
.L_x_201:
        /* <DEDUP_REMOVED lines=10> */
.L_x_204:
[----:B------:R-:W-:Y:S05]  /*58d0*/  BSYNC B1 ;  /* 0x0000000000017941 */ /* 0x000fea0003800000 */
.L_x_203:
        /* <DEDUP_REMOVED lines=10> */
.L_x_206:
[----:B------:R-:W-:Y:S05]  /*5980*/  BSYNC B1 ;  /* 0x0000000000017941 */ /* 0x000fea0003800000 */
.L_x_205:
        /* <DEDUP_REMOVED lines=9> */
.L_x_208:
[----:B------:R-:W-:Y:S05]  /*5a20*/  BSYNC B1 ;  /* 0x0000000000017941 */ /* 0x000fea0003800000 */
.L_x_207:
        /* <DEDUP_REMOVED lines=9> */
.L_x_210:
[----:B------:R-:W-:Y:S05]  /*5ac0*/  BSYNC B1 ;  /* 0x0000000000017941 */ /* 0x000fea0003800000 */
.L_x_209:
        /* <DEDUP_REMOVED lines=10> */
.L_x_212:
[----:B------:R-:W-:Y:S05]  /*5b70*/  BSYNC B1 ;  /* 0x0000000000017941 */ /* 0x000fea0003800000 */
.L_x_211:
        /* <DEDUP_REMOVED lines=10> */
.L_x_214:
[----:B------:R-:W-:Y:S05]  /*5c20*/  BSYNC B1 ;  /* 0x0000000000017941 */ /* 0x000fea0003800000 */
.L_x_213:
        /* <DEDUP_REMOVED lines=9> */
.L_x_216:
[----:B------:R-:W-:Y:S05]  /*5cc0*/  BSYNC B1 ;  /* 0x0000000000017941 */ /* 0x000fea0003800000 */
.L_x_215:
        /* <DEDUP_REMOVED lines=9> */
.L_x_218:
[----:B------:R-:W-:Y:S05]  /*5d60*/  BSYNC B1 ;  /* 0x0000000000017941 */ /* 0x000fea0003800000 */
.L_x_217:
        /* <DEDUP_REMOVED lines=10> */
.L_x_220:
[----:B------:R-:W-:Y:S05]  /*5e10*/  BSYNC B1 ;  /* 0x0000000000017941 */ /* 0x000fea0003800000 */
.L_x_219:
        /* <DEDUP_REMOVED lines=10> */
.L_x_222:
[----:B------:R-:W-:Y:S05]  /*5ec0*/  BSYNC B1 ;  /* 0x0000000000017941 */ /* 0x000fea0003800000 */
.L_x_221:
        /* <DEDUP_REMOVED lines=9> */
.L_x_224:
[----:B------:R-:W-:Y:S05]  /*5f60*/  BSYNC B1 ;  /* 0x0000000000017941 */ /* 0x000fea0003800000 */
.L_x_223:
        /* <DEDUP_REMOVED lines=9> */
.L_x_226:
[----:B------:R-:W-:Y:S05]  /*6000*/  BSYNC B1 ;  /* 0x0000000000017941 */ /* 0x000fea0003800000 */
.L_x_225:
        /* <DEDUP_REMOVED lines=10> */
.L_x_228:
[----:B------:R-:W-:Y:S05]  /*60b0*/  BSYNC B1 ;  /* 0x0000000000017941 */ /* 0x000fea0003800000 */
.L_x_227:
        /* <DEDUP_REMOVED lines=10> */
.L_x_230:
[----:B------:R-:W-:Y:S05]  /*6160*/  BSYNC B1 ;  /* 0x0000000000017941 */ /* 0x000fea0003800000 */
.L_x_229:
        /* <DEDUP_REMOVED lines=9> */
.L_x_232:
[----:B------:R-:W-:Y:S05]  /*6200*/  BSYNC B1 ;  /* 0x0000000000017941 */ /* 0x000fea0003800000 */
.L_x_231:
        /* <DEDUP_REMOVED lines=9> */
.L_x_234:
[----:B------:R-:W-:Y:S05]  /*62a0*/  BSYNC B1 ;  /* 0x0000000000017941 */ /* 0x000fea0003800000 */
.L_x_233:
        /* <DEDUP_REMOVED lines=10> */
.L_x_236:
[----:B------:R-:W-:Y:S05]  /*6350*/  BSYNC B1 ;  /* 0x0000000000017941 */ /* 0x000fea0003800000 */
.L_x_235:
        /* <DEDUP_REMOVED lines=10> */
.L_x_238:
[----:B------:R-:W-:Y:S05]  /*6400*/  BSYNC B1 ;  /* 0x0000000000017941 */ /* 0x000fea0003800000 */
.L_x_237:
        /* <DEDUP_REMOVED lines=9> */
.L_x_240:
[----:B------:R-:W-:Y:S05]  /*64a0*/  BSYNC B1 ;  /* 0x0000000000017941 */ /* 0x000fea0003800000 */
.L_x_239:
        /* <DEDUP_REMOVED lines=9> */
.L_x_242:
[----:B------:R-:W-:Y:S05]  /*6540*/  BSYNC B1 ;  /* 0x0000000000017941 */ /* 0x000fea0003800000 */
.L_x_241:
        /* <DEDUP_REMOVED lines=10> */
.L_x_244:
[----:B------:R-:W-:Y:S05]  /*65f0*/  BSYNC B1 ;  /* 0x0000000000017941 */ /* 0x000fea0003800000 */
.L_x_243:
        /* <DEDUP_REMOVED lines=10> */
.L_x_246:
[----:B------:R-:W-:Y:S05]  /*66a0*/  BSYNC B1 ;  /* 0x0000000000017941 */ /* 0x000fea0003800000 */
.L_x_245:
        /* <DEDUP_REMOVED lines=9> */
.L_x_248:
[----:B------:R-:W-:Y:S05]  /*6740*/  BSYNC B1 ;  /* 0x0000000000017941 */ /* 0x000fea0003800000 */
.L_x_247:
        /* <DEDUP_REMOVED lines=9> */
.L_x_250:
[----:B------:R-:W-:Y:S05]  /*67e0*/  BSYNC B1 ;  /* 0x0000000000017941 */ /* 0x000fea0003800000 */
.L_x_249:
        /* <DEDUP_REMOVED lines=10> */
.L_x_252:
[----:B------:R-:W-:Y:S05]  /*6890*/  BSYNC B1 ;  /* 0x0000000000017941 */ /* 0x000fea0003800000 */
.L_x_251:
        /* <DEDUP_REMOVED lines=10> */
.L_x_254:
[----:B------:R-:W-:Y:S05]  /*6940*/  BSYNC B1 ;  /* 0x0000000000017941 */ /* 0x000fea0003800000 */
.L_x_253:
        /* <DEDUP_REMOVED lines=9> */
.L_x_256:
[----:B------:R-:W-:Y:S05]  /*69e0*/  BSYNC B1 ;  /* 0x0000000000017941 */ /* 0x000fea0003800000 */
.L_x_255:
        /* <DEDUP_REMOVED lines=9> */
.L_x_258:
[----:B------:R-:W-:Y:S05]  /*6a80*/  BSYNC B1 ;  /* 0x0000000000017941 */ /* 0x000fea0003800000 */
.L_x_257:
        /* <DEDUP_REMOVED lines=10> */
.L_x_260:
[----:B------:R-:W-:Y:S05]  /*6b30*/  BSYNC B1 ;  /* 0x0000000000017941 */ /* 0x000fea0003800000 */
.L_x_259:
        /* <DEDUP_REMOVED lines=10> */
.L_x_262:
[----:B------:R-:W-:Y:S05]  /*6be0*/  BSYNC B1 ;  /* 0x0000000000017941 */ /* 0x000fea0003800000 */
.L_x_261:
        /* <DEDUP_REMOVED lines=9> */
.L_x_264:
[----:B------:R-:W-:Y:S05]  /*6c80*/  BSYNC B1 ;  /* 0x0000000000017941 */ /* 0x000fea0003800000 */
.L_x_263:
        /* <DEDUP_REMOVED lines=9> */
.L_x_266:
[----:B------:R-:W-:Y:S05]  /*6d20*/  BSYNC B1 ;  /* 0x0000000000017941 */ /* 0x000fea0003800000 */
.L_x_265:
        /* <DEDUP_REMOVED lines=10> */
.L_x_268:
[----:B------:R-:W-:Y:S05]  /*6dd0*/  BSYNC B1 ;  /* 0x0000000000017941 */ /* 0x000fea0003800000 */
.L_x_267:
        /* <DEDUP_REMOVED lines=10> */
.L_x_270:
[----:B------:R-:W-:Y:S05]  /*6e80*/  BSYNC B1 ;  /* 0x0000000000017941 */ /* 0x000fea0003800000 */
.L_x_269:
        /* <DEDUP_REMOVED lines=9> */
.L_x_272:
[----:B------:R-:W-:Y:S05]  /*6f20*/  BSYNC B1 ;  /* 0x0000000000017941 */ /* 0x000fea0003800000 */
.L_x_271:
        /* <DEDUP_REMOVED lines=9> */
.L_x_274:
[----:B------:R-:W-:Y:S05]  /*6fc0*/  BSYNC B1 ;  /* 0x0000000000017941 */ /* 0x000fea0003800000 */
.L_x_273:
        /* <DEDUP_REMOVED lines=10> */
.L_x_276:
[----:B------:R-:W-:Y:S05]  /*7070*/  BSYNC B1 ;  /* 0x0000000000017941 */ /* 0x000fea0003800000 */
.L_x_275:
        /* <DEDUP_REMOVED lines=10> */
.L_x_278:
[----:B------:R-:W-:Y:S05]  /*7120*/  BSYNC B1 ;  /* 0x0000000000017941 */ /* 0x000fea0003800000 */
.L_x_277:
[----:B01--45:R-:W-:Y:S01]  /*7130*/  HADD2.F32 R6, -RZ, R152.H0_H0 ;  /* 0x20000098ff067230 */ /* 0x033fe20000004100 */
        /* <DEDUP_REMOVED lines=8> */
.L_x_280:
[----:B------:R-:W-:Y:S05]  /*71c0*/  BSYNC B1 ;  /* 0x0000000000017941 */ /* 0x000fea0003800000 */
.L_x_279:
[----:B0-2--5:R-:W-:Y:S01]  /*71d0*/  HADD2.F32 R4, -RZ, R152.H0_H0 ;  /* 0x20000098ff047230 */ /* 0x025fe20000004100 */
[----:B------:R-:W-:Y:S01]  /*71e0*/  ISETP.GT.AND P0, PT, R0, 0x8, P0 ;  /* 0x000000080000780c */ /* 0x000fe20000704270 */
[----:B------:R-:W-:Y:S01]  /*71f0*/  @P1 IMAD.MOV.U32 R5, RZ, RZ, R11 ;  /* 0x000000ffff051224 */ /* 0x000fe200078e000b */
[----:B------:R-:W-:Y:S02]  /*7200*/  BSSY B1, `(.L_x_281) ;  /* 0x0000008000017945 */ /* 0x000fe40003800000 */
[----:B------:R-:W-:Y:S01]  /*7210*/  FMUL R3, R4, R155 ;  /* 0x0000009b04037220 */ /* 0x000fe20000400000 */
[----:B------:R-:W-:-:S03]  /*7220*/  @P1 IMAD.MOV.U32 R4, RZ, RZ, R10 ;  /* 0x000000ffff041224 */ /* 0x000fc600078e000a */
[----:B------:R-:W-:-:S05]  /*7230*/  FFMA R3, R150, R154, R3 ;  /* 0x0000009a96037223 */ /* 0x000fca0000000003 */
[----:B------:R-:W-:-:S05]  /*7240*/  F2FP.F16.F32.PACK_AB R3, RZ, R3 ;  /* 0x00000003ff03723e */ /* 0x000fca00000000ff */
[----:B------:R0:W-:Y:S01]  /*7250*/  @P1 STG.E.U16 desc[UR36][R4.64+0x1f0], R3 ;  /* 0x0001f00304001986 */ /* 0x0001e2000c101524 */
[----:B------:R-:W-:Y:S05]  /*7260*/  @!P0 BRA `(.L_x_282) ;  /* 0x0000000000048947 */ /* 0x000fea0003800000 */
[----:B------:R2:W5:Y:S02]  /*7270*/  LDG.E.LTC128B.U16 R152, desc[UR36][R8.64+0x1f2] ;  /* 0x0001f22408987981 */ /* 0x000564000c1e1520 */
.L_x_282:
[----:B------:R-:W-:Y:S05]  /*7280*/  BSYNC B1 ;  /* 0x0000000000017941 */ /* 0x000fea0003800000 */
.L_x_281:
[----:B------:R-:W-:Y:S05]  /*7290*/  @!P0 BRA `(.L_x_283) ;  /* 0x0000002400308947 */ /* 0x000fea0003800000 */
[----:B-----5:R-:W-:-:S05]  /*72a0*/  HADD2.F32 R152, -RZ, R152.H0_H0 ;  /* 0x20000098ff987230 */ /* 0x020fca0000004100 */
[----:B------:R-:W-:-:S04]  /*72b0*/  FMUL R152, R152, R155 ;  /* 0x0000009b98987220 */ /* 0x000fc80000400000 */
[----:B------:R-:W-:-:S05]  /*72c0*/  FFMA R152, R151, R154, R152 ;  /* 0x0000009a97987223 */ /* 0x000fca0000000098 */
[----:B------:R-:W-:-:S05]  /*72d0*/  F2FP.F16.F32.PACK_AB R152, RZ, R152 ;  /* 0x00000098ff98723e */ /* 0x000fca00000000ff */
[----:B------:R4:W-:Y:S01]  /*72e0*/  STG.E.U16 desc[UR36][R10.64+0x1f2], R152 ;  /* 0x0001f2980a007986 */ /* 0x0009e2000c101524 */
[----:B------:R-:W-:Y:S05]  /*72f0*/  BRA `(.L_x_283) ;  /* 0x0000002400187947 */ /* 0x000fea0003800000 */
.L_x_30:
[----:B------:R-:W-:Y:S01]  /*7300*/  ISETP.GT.AND P0, PT, R3, 0x1, PT ;  /* 0x000000010300780c */ /* 0x000fe20003f04270 */
[----:B------:R-:W-:Y:S01]  /*7310*/  ULDC.64 UR4, c[0x0][0x5c0] ;  /* 0x0001700000047ab9 */ /* 0x000fe20000000a00 */
[-C--:B------:R-:W-:Y:S01]  /*7320*/  FMUL R24, R24, R154.reuse ;  /* 0x0000009a18187220 */ /* 0x080fe20000400000 */
[-C--:B------:R-:W-:Y:S01]  /*7330*/  FMUL R25, R25, R154.reuse ;  /* 0x0000009a19197220 */ /* 0x080fe20000400000 */
[----:B------:R-:W-:Y:S01]  /*7340*/  ISETP.GT.AND P3, PT, R0, RZ, P0 ;  /* 0x000000ff0000720c */ /* 0x000fe20000764270 */
[-C--:B------:R-:W-:Y:S01]  /*7350*/  FMUL R26, R26, R154.reuse ;  /* 0x0000009a1a1a7220 */ /* 0x080fe20000400000 */
[----:B------:R-:W-:Y:S01]  /*7360*/  LEA R4, P4, R160, UR4, 0x1 ;  /* 0x00000004a0047c11 */ /* 0x000fe2000f8808ff */
[----:B------:R-:W-:Y:S01]  /*7370*/  FMUL R27, R27, R154 ;  /* 0x0000009a1b1b7220 */ /* 0x000fe20000400000 */
[----:B------:R-:W-:Y:S01]  /*7380*/  F2FP.F16.F32.PACK_AB R24, RZ, R24 ;  /* 0x00000018ff18723e */ /* 0x000fe200000000ff */
[-C--:B------:R-:W-:Y:S01]  /*7390*/  FMUL R28, R28, R154.reuse ;  /* 0x0000009a1c1c7220 */ /* 0x080fe20000400000 */
[----:B------:R-:W-:Y:S01]  /*73a0*/  LEA.HI.X R5, R160, UR5, R169, 0x1, P4 ;  /* 0x00000005a0057c11 */ /* 0x000fe2000a0f0ca9 */
[-C--:B------:R-:W-:Y:S01]  /*73b0*/  FMUL R29, R29, R154.reuse ;  /* 0x0000009a1d1d7220 */ /* 0x080fe20000400000 */
[----:B------:R-:W-:Y:S01]  /*73c0*/  F2FP.F16.F32.PACK_AB R25, RZ, R25 ;  /* 0x00000019ff19723e */ /* 0x000fe200000000ff */
[-C--:B------:R-:W-:Y:S01]  /*73d0*/  FMUL R30, R30, R154.reuse ;  /* 0x0000009a1e1e7220 */ /* 0x080fe20000400000 */
[----:B------:R-:W-:Y:S01]  /*73e0*/  SHF.L.U64.HI R11, R10, 0x4, R11 ;  /* 0x000000040a0b7819 */ /* 0x000fe2000001020b */
[----:B------:R-:W-:Y:S01]  /*73f0*/  @P1 STG.E.U16 desc[UR36][R4.64], R24 ;  /* 0x0000001804001986 */ /* 0x000fe2000c101524 */
[----:B------:R-:W-:Y:S01]  /*7400*/  ISETP.GT.AND P1, PT, R3, 0x8, PT ;  /* 0x000000080300780c */ /* 0x000fe20003f24270 */
[----:B------:R-:W-:Y:S01]  /*7410*/  FMUL R31, R31, R154 ;  /* 0x0000009a1f1f7220 */ /* 0x000fe20000400000 */
[----:B------:R-:W-:Y:S01]  /*7420*/  ISETP.GT.AND P4, PT, R0, 0x8, P0 ;  /* 0x000000080000780c */ /* 0x000fe20000784270 */
[----:B------:R-:W-:Y:S01]  /*7430*/  @P3 STG.E.U16 desc[UR36][R4.64+0x2], R25 ;  /* 0x0000021904003986 */ /* 0x000fe2000c101524 */
[----:B------:R-:W-:Y:S01]  /*7440*/  LEA R6, P3, R10, R4, 0x4 ;  /* 0x000000040a067211 */ /* 0x000fe200078620ff */
[-C--:B------:R-:W-:Y:S01]  /*7450*/  FMUL R32, R32, R154.reuse ;  /* 0x0000009a20207220 */ /* 0x080fe20000400000 */
[C---:B------:R-:W-:Y:S01]  /*7460*/  ISETP.GT.AND P2, PT, R0.reuse, 0x8, P2 ;  /* 0x000000080000780c */ /* 0x040fe20001744270 */
[-C--:B------:R-:W-:Y:S01]  /*7470*/  FMUL R33, R33, R154.reuse ;  /* 0x0000009a21217220 */ /* 0x080fe20000400000 */
[----:B------:R-:W-:Y:S01]  /*7480*/  ISETP.GT.AND P0, PT, R3, 0x9, PT ;  /* 0x000000090300780c */ /* 0x000fe20003f04270 */
[----:B------:R-:W-:Y:S01]  /*7490*/  IMAD.X R7, R11, 0x1, R5, P3 ;  /* 0x000000010b077824 */ /* 0x000fe200018e0605 */
[----:B------:R-:W-:Y:S01]  /*74a0*/  ISETP.GT.AND P5, PT, R0, RZ, P1 ;  /* 0x000000ff0000720c */ /* 0x000fe20000fa4270 */
[-C--:B------:R-:W-:Y:S01]  /*74b0*/  FMUL R34, R34, R154.reuse ;  /* 0x0000009a22227220 */ /* 0x080fe20000400000 */
[----:B------:R-:W-:Y:S01]  /*74c0*/  ISETP.GT.AND P3, PT, R0, RZ, P0 ;  /* 0x000000ff0000720c */ /* 0x000fe20000764270 */
[----:B------:R-:W-:Y:S01]  /*74d0*/  FMUL R35, R35, R154 ;  /* 0x0000009a23237220 */ /* 0x000fe20000400000 */
[----:B------:R-:W-:Y:S01]  /*74e0*/  F2FP.F16.F32.PACK_AB R26, RZ, R26 ;  /* 0x0000001aff1a723e */ /* 0x000fe200000000ff */
[-C--:B------:R-:W-:Y:S01]  /*74f0*/  FMUL R36, R36, R154.reuse ;  /* 0x0000009a24247220 */ /* 0x080fe20000400000 */
[----:B------:R-:W-:Y:S01]  /*7500*/  F2FP.F16.F32.PACK_AB R27, RZ, R27 ;  /* 0x0000001bff1b723e */ /* 0x000fe200000000ff */
[----:B------:R-:W-:Y:S01]  /*7510*/  FMUL R37, R37, R154 ;  /* 0x0000009a25257220 */ /* 0x000fe20000400000 */
[----:B------:R-:W-:Y:S01]  /*7520*/  F2FP.F16.F32.PACK_AB R28, RZ, R28 ;  /* 0x0000001cff1c723e */ /* 0x000fe200000000ff */
[----:B------:R-:W-:Y:S01]  /*7530*/  @P2 STG.E.U16 desc[UR36][R6.64], R26 ;  /* 0x0000001a06002986 */ /* 0x000fe2000c101524 */
[----:B------:R-:W-:Y:S01]  /*7540*/  F2FP.F16.F32.PACK_AB R29, RZ, R29 ;  /* 0x0000001dff1d723e */ /* 0x000fe200000000ff */
[-C--:B------:R-:W-:Y:S01]  /*7550*/  FMUL R38, R38, R154.reuse ;  /* 0x0000009a26267220 */ /* 0x080fe20000400000 */
[C---:B------:R-:W-:Y:S01]  /*7560*/  ISETP.GT.AND P2, PT, R0.reuse, 0x8, P1 ;  /* 0x000000080000780c */ /* 0x040fe20000f44270 */
[----:B------:R-:W-:Y:S01]  /*7570*/  @P4 STG.E.U16 desc[UR36][R6.64+0x2], R27 ;  /* 0x0000021b06004986 */ /* 0x000fe2000c101524 */
[----:B------:R-:W-:Y:S01]  /*7580*/  ISETP.GT.AND P1, PT, R3, 0x10, PT ;  /* 0x000000100300780c */ /* 0x000fe20003f24270 */
[----:B------:R-:W-:Y:S01]  /*7590*/  FMUL R39, R39, R154 ;  /* 0x0000009a27277220 */ /* 0x000fe20000400000 */
[----:B------:R-:W-:Y:S01]  /*75a0*/  F2FP.F16.F32.PACK_AB R30, RZ, R30 ;  /* 0x0000001eff1e723e */ /* 0x000fe200000000ff */
[----:B------:R-:W-:Y:S01]  /*75b0*/  @P5 STG.E.U16 desc[UR36][R4.64+0x10], R28 ;  /* 0x0000101c04005986 */ /* 0x000fe2000c101524 */
[----:B------:R-:W-:Y:S01]  /*75c0*/  ISETP.GT.AND P4, PT, R0, RZ, P1 ;  /* 0x000000ff0000720c */ /* 0x000fe20000f84270 */
[-C--:B------:R-:W-:Y:S01]  /*75d0*/  FMUL R40, R40, R154.reuse ;  /* 0x0000009a28287220 */ /* 0x080fe20000400000 */
[----:B------:R-:W-:Y:S01]  /*75e0*/  F2FP.F16.F32.PACK_AB R31, RZ, R31 ;  /* 0x0000001fff1f723e */ /* 0x000fe200000000ff */
[----:B------:R-:W-:Y:S01]  /*75f0*/  @P3 STG.E.U16 desc[UR36][R4.64+0x12], R29 ;  /* 0x0000121d04003986 */ /* 0x000fe2000c101524 */
[----:B------:R-:W-:Y:S01]  /*7600*/  ISETP.GT.AND P3, PT, R0, 0x8, P0 ;  /* 0x000000080000780c */ /* 0x000fe20000764270 */
[----:B------:R-:W-:Y:S01]  /*7610*/  FMUL R41, R41, R154 ;  /* 0x0000009a29297220 */ /* 0x000fe20000400000 */
[----:B------:R-:W-:Y:S01]  /*7620*/  ISETP.GT.AND P0, PT, R3, 0x11, PT ;  /* 0x000000110300780c */ /* 0x000fe20003f04270 */
[----:B------:R-:W-:Y:S01]  /*7630*/  @P2 STG.E.U16 desc[UR36][R6.64+0x10], R30 ;  /* 0x0000101e06002986 */ /* 0x000fe2000c101524 */
[----:B------:R-:W-:Y:S01]  /*7640*/  F2FP.F16.F32.PACK_AB R32, RZ, R32 ;  /* 0x00000020ff20723e */ /* 0x000fe200000000ff */
[-C--:B------:R-:W-:Y:S01]  /*7650*/  FMUL R42, R42, R154.reuse ;  /* 0x0000009a2a2a7220 */ /* 0x080fe20000400000 */
[C---:B------:R-:W-:Y:S01]  /*7660*/  ISETP.GT.AND P5, PT, R0.reuse, RZ, P0 ;  /* 0x000000ff0000720c */ /* 0x040fe200007a4270 */
[-C--:B------:R-:W-:Y:S01]  /*7670*/  FMUL R43, R43, R154.reuse ;  /* 0x0000009a2b2b7220 */ /* 0x080fe20000400000 */
[----:B------:R-:W-:Y:S01]  /*7680*/  ISETP.GT.AND P2, PT, R0, 0x8, P1 ;  /* 0x000000080000780c */ /* 0x000fe20000f44270 */
[-C--:B------:R-:W-:Y:S01]  /*7690*/  FMUL R44, R44, R154.reuse ;  /* 0x0000009a2c2c7220 */ /* 0x080fe20000400000 */
[----:B------:R-:W-:Y:S01]  /*76a0*/  ISETP.GT.AND P1, PT, R3, 0x18, PT ;  /* 0x000000180300780c */ /* 0x000fe20003f24270 */
[-C--:B------:R-:W-:Y:S01]  /*76b0*/  FMUL R45, R45, R154.reuse ;  /* 0x0000009a2d2d7220 */ /* 0x080fe20000400000 */
[----:B------:R-:W-:Y:S01]  /*76c0*/  F2FP.F16.F32.PACK_AB R33, RZ, R33 ;  /* 0x00000021ff21723e */ /* 0x000fe200000000ff */
[----:B------:R-:W-:Y:S01]  /*76d0*/  @P3 STG.E.U16 desc[UR36][R6.64+0x12], R31 ;  /* 0x0000121f06003986 */ /* 0x000fe2000c101524 */
[----:B------:R-:W-:Y:S01]  /*76e0*/  ISETP.GT.AND P3, PT, R0, 0x8, P0 ;  /* 0x000000080000780c */ /* 0x000fe20000764270 */
[-C--:B------:R-:W-:Y:S01]  /*76f0*/  FMUL R46, R46, R154.reuse ;  /* 0x0000009a2e2e7220 */ /* 0x080fe20000400000 */
[----:B------:R-:W-:Y:S01]  /*7700*/  ISETP.GT.AND P0, PT, R3, 0x19, PT ;  /* 0x000000190300780c */ /* 0x000fe20003f04270 */
[----:B------:R-:W-:Y:S01]  /*7710*/  @P4 STG.E.U16 desc[UR36][R4.64+0x20], R32 ;  /* 0x0000202004004986 */ /* 0x000fe2000c101524 */
[C---:B------:R-:W-:Y:S01]  /*7720*/  ISETP.GT.AND P4, PT, R0.reuse, RZ, P1 ;  /* 0x000000ff0000720c */ /* 0x040fe20000f84270 */
[----:B------:R-:W-:Y:S01]  /*7730*/  FMUL R47, R47, R154 ;  /* 0x0000009a2f2f7220 */ /* 0x000fe20000400000 */
[----:B------:R-:W-:Y:S01]  /*7740*/  F2FP.F16.F32.PACK_AB R34, RZ, R34 ;  /* 0x00000022ff22723e */ /* 0x000fe200000000ff */
[----:B------:R-:W-:Y:S01]  /*7750*/  @P5 STG.E.U16 desc[UR36][R4.64+0x22], R33 ;  /* 0x0000222104005986 */ /* 0x000fe2000c101524 */
[----:B------:R-:W-:Y:S01]  /*7760*/  ISETP.GT.AND P5, PT, R0, RZ, P0 ;  /* 0x000000ff0000720c */ /* 0x000fe200007a4270 */
[----:B------:R-:W-:Y:S01]  /*7770*/  FMUL R48, R48, R154 ;  /* 0x0000009a30307220 */ /* 0x000fe20000400000 */
[----:B------:R-:W-:Y:S01]  /*7780*/  F2FP.F16.F32.PACK_AB R35, RZ, R35 ;  /* 0x00000023ff23723e */ /* 0x000fe200000000ff */
[----:B------:R-:W-:Y:S01]  /*7790*/  @P2 STG.E.U16 desc[UR36][R6.64+0x20], R34 ;  /* 0x0000202206002986 */ /* 0x000fe2000c101524 */
[----:B------:R-:W-:Y:S01]  /*77a0*/  F2FP.F16.F32.PACK_AB R36, RZ, R36 ;  /* 0x00000024ff24723e */ /* 0x000fe200000000ff */
[-C--:B------:R-:W-:Y:S01]  /*77b0*/  FMUL R49, R49, R154.reuse ;  /* 0x0000009a31317220 */ /* 0x080fe20000400000 */
[----:B------:R-:W-:Y:S01]  /*77c0*/  ISETP.GT.AND P2, PT, R0, 0x8, P1 ;  /* 0x000000080000780c */ /* 0x000fe20000f44270 */
[----:B------:R-:W-:Y:S01]  /*77d0*/  @P3 STG.E.U16 desc[UR36][R6.64+0x22], R35 ;  /* 0x0000222306003986 */ /* 0x000fe2000c101524 */
[----:B------:R-:W-:Y:S01]  /*77e0*/  ISETP.GT.AND P1, PT, R3, 0x20, PT ;  /* 0x000000200300780c */ /* 0x000fe20003f24270 */
[-C--:B------:R-:W-:Y:S01]  /*77f0*/  FMUL R50, R50, R154.reuse ;  /* 0x0000009a32327220 */ /* 0x080fe20000400000 */
[----:B------:R-:W-:Y:S01]  /*7800*/  F2FP.F16.F32.PACK_AB R37, RZ, R37 ;  /* 0x00000025ff25723e */ /* 0x000fe200000000ff */
[----:B------:R-:W-:Y:S01]  /*7810*/  @P4 STG.E.U16 desc[UR36][R4.64+0x30], R36 ;  /* 0x0000302404004986 */ /* 0x000fe2000c101524 */
[C---:B------:R-:W-:Y:S01]  /*7820*/  ISETP.GT.AND P3, PT, R0.reuse, 0x8, P0 ;  /* 0x000000080000780c */ /* 0x040fe20000764270 */
[-C--:B------:R-:W-:Y:S01]  /*7830*/  FMUL R51, R51, R154.reuse ;  /* 0x0000009a33337220 */ /* 0x080fe20000400000 */
[----:B------:R-:W-:Y:S01]  /*7840*/  ISETP.GT.AND P0, PT, R3, 0x21, PT ;  /* 0x000000210300780c */ /* 0x000fe20003f04270 */
[----:B------:R-:W-:Y:S01]  /*7850*/  @P5 STG.E.U16 desc[UR36][R4.64+0x32], R37 ;  /* 0x0000322504005986 */ /* 0x000fe2000c101524 */
[----:B------:R-:W-:Y:S01]  /*7860*/  ISETP.GT.AND P4, PT, R0, RZ, P1 ;  /* 0x000000ff0000720c */ /* 0x000fe20000f84270 */
[----:B------:R-:W-:Y:S01]  /*7870*/  FMUL R52, R52, R154 ;  /* 0x0000009a34347220 */ /* 0x000fe20000400000 */
[----:B------:R-:W-:Y:S01]  /*7880*/  F2FP.F16.F32.PACK_AB R38, RZ, R38 ;  /* 0x00000026ff26723e */ /* 0x000fe200000000ff */
[-C--:B------:R-:W-:Y:S01]  /*7890*/  FMUL R53, R53, R154.reuse ;  /* 0x0000009a35357220 */ /* 0x080fe20000400000 */
        /* <DEDUP_REMOVED lines=325> */
[----:B------:R-:W-:Y:S01]  /*8cf0*/  FMUL R151, R151, R154 ;  /* 0x0000009a97977220 */ /* 0x000fe20000400000 */
[----:B------:R-:W-:Y:S01]  /*8d00*/  ISETP.GT.AND P2, PT, R0, 0x8, P1 ;  /* 0x000000080000780c */ /* 0x000fe20000f44270 */
[----:B------:R-:W-:Y:S01]  /*8d10*/  @P3 STG.E.U16 desc[UR36][R6.64+0x132], R103 ;  /* 0x0001326706003986 */ /* 0x000fe2000c101524 */
[----:B------:R-:W-:-:S02]  /*8d20*/  ISETP.GT.AND P1, PT, R3, 0xa8, PT ;  /* 0x000000a80300780c */ /* 0x000fc40003f24270 */
[----:B------:R-:W-:Y:S01]  /*8d30*/  F2FP.F16.F32.PACK_AB R105, RZ, R105 ;  /* 0x00000069ff69723e */ /* 0x000fe200000000ff */
[----:B------:R-:W-:Y:S01]  /*8d40*/  @P4 STG.E.U16 desc[UR36][R4.64+0x140], R104 ;  /* 0x0001406804004986 */ /* 0x000fe2000c101524 */
[C---:B------:R-:W-:Y:S02]  /*8d50*/  ISETP.GT.AND P3, PT, R0.reuse, 0x8, P0 ;  /* 0x000000080000780c */ /* 0x040fe40000764270 */
[----:B------:R-:W-:Y:S01]  /*8d60*/  ISETP.GT.AND P0, PT, R3, 0xa9, PT ;  /* 0x000000a90300780c */ /* 0x000fe20003f04270 */
[----:B------:R-:W-:Y:S01]  /*8d70*/  @P5 STG.E.U16 desc[UR36][R4.64+0x142], R105 ;  /* 0x0001426904005986 */ /* 0x000fe2000c101524 */
[C---:B------:R-:W-:Y:S02]  /*8d80*/  ISETP.GT.AND P4, PT, R0.reuse, RZ, P1 ;  /* 0x000000ff0000720c */ /* 0x040fe40000f84270 */
[----:B------:R-:W-:Y:S02]  /*8d90*/  F2FP.F16.F32.PACK_AB R106, RZ, R106 ;  /* 0x0000006aff6a723e */ /* 0x000fe400000000ff */
[----:B------:R-:W-:-:S02]  /*8da0*/  ISETP.GT.AND P5, PT, R0, RZ, P0 ;  /* 0x000000ff0000720c */ /* 0x000fc400007a4270 */
[----:B------:R-:W-:Y:S01]  /*8db0*/  F2FP.F16.F32.PACK_AB R107, RZ, R107 ;  /* 0x0000006bff6b723e */ /* 0x000fe200000000ff */
[----:B------:R-:W-:Y:S01]  /*8dc0*/  @P2 STG.E.U16 desc[UR36][R6.64+0x140], R106 ;  /* 0x0001406a06002986 */ /* 0x000fe2000c101524 */
[----:B------:R-:W-:Y:S02]  /*8dd0*/  F2FP.F16.F32.PACK_AB R108, RZ, R108 ;  /* 0x0000006cff6c723e */ /* 0x000fe400000000ff */
[C---:B------:R-:W-:Y:S01]  /*8de0*/  ISETP.GT.AND P2, PT, R0.reuse, 0x8, P1 ;  /* 0x000000080000780c */ /* 0x040fe20000f44270 */
[----:B------:R-:W-:Y:S01]  /*8df0*/  @P3 STG.E.U16 desc[UR36][R6.64+0x142], R107 ;  /* 0x0001426b06003986 */ /* 0x000fe2000c101524 */
[----:B------:R-:W-:Y:S02]  /*8e00*/  ISETP.GT.AND P1, PT, R3, 0xb0, PT ;  /* 0x000000b00300780c */ /* 0x000fe40003f24270 */
[----:B------:R-:W-:Y:S01]  /*8e10*/  F2FP.F16.F32.PACK_AB R109, RZ, R109 ;  /* 0x0000006dff6d723e */ /* 0x000fe200000000ff */
[----:B------:R-:W-:Y:S01]  /*8e20*/  @P4 STG.E.U16 desc[UR36][R4.64+0x150], R108 ;  /* 0x0001506c04004986 */ /* 0x000fe2000c101524 */
[----:B------:R-:W-:-:S02]  /*8e30*/  ISETP.GT.AND P3, PT, R0, 0x8, P0 ;  /* 0x000000080000780c */ /* 0x000fc40000764270 */
[----:B------:R-:W-:Y:S01]  /*8e40*/  ISETP.GT.AND P0, PT, R3, 0xb1, PT ;  /* 0x000000b10300780c */ /* 0x000fe20003f04270 */
[----:B------:R-:W-:Y:S01]  /*8e50*/  @P5 STG.E.U16 desc[UR36][R4.64+0x152], R109 ;  /* 0x0001526d04005986 */ /* 0x000fe2000c101524 */
[C---:B------:R-:W-:Y:S02]  /*8e60*/  ISETP.GT.AND P4, PT, R0.reuse, RZ, P1 ;  /* 0x000000ff0000720c */ /* 0x040fe40000f84270 */
[----:B------:R-:W-:Y:S02]  /*8e70*/  F2FP.F16.F32.PACK_AB R110, RZ, R110 ;  /* 0x0000006eff6e723e */ /* 0x000fe400000000ff */
[----:B------:R-:W-:Y:S02]  /*8e80*/  ISETP.GT.AND P5, PT, R0, RZ, P0 ;  /* 0x000000ff0000720c */ /* 0x000fe400007a4270 */
[----:B------:R-:W-:Y:S01]  /*8e90*/  F2FP.F16.F32.PACK_AB R111, RZ, R111 ;  /* 0x0000006fff6f723e */ /* 0x000fe200000000ff */
[----:B------:R-:W-:Y:S01]  /*8ea0*/  @P2 STG.E.U16 desc[UR36][R6.64+0x150], R110 ;  /* 0x0001506e06002986 */ /* 0x000fe2000c101524 */
[----:B------:R-:W-:-:S02]  /*8eb0*/  F2FP.F16.F32.PACK_AB R112, RZ, R112 ;  /* 0x00000070ff70723e */ /* 0x000fc400000000ff */
[C---:B------:R-:W-:Y:S01]  /*8ec0*/  ISETP.GT.AND P2, PT, R0.reuse, 0x8, P1 ;  /* 0x000000080000780c */ /* 0x040fe20000f44270 */
[----:B------:R-:W-:Y:S01]  /*8ed0*/  @P3 STG.E.U16 desc[UR36][R6.64+0x152], R111 ;  /* 0x0001526f06003986 */ /* 0x000fe2000c101524 */
[C---:B------:R-:W-:Y:S02]  /*8ee0*/  ISETP.GT.AND P1, PT, R3.reuse, 0xb8, PT ;  /* 0x000000b80300780c */ /* 0x040fe40003f24270 */
[----:B------:R-:W-:Y:S01]  /*8ef0*/  F2FP.F16.F32.PACK_AB R113, RZ, R113 ;  /* 0x00000071ff71723e */ /* 0x000fe200000000ff */
[----:B------:R-:W-:Y:S01]  /*8f00*/  @P4 STG.E.U16 desc[UR36][R4.64+0x160], R112 ;  /* 0x0001607004004986 */ /* 0x000fe2000c101524 */
[C---:B------:R-:W-:Y:S02]  /*8f10*/  ISETP.GT.AND P3, PT, R0.reuse, 0x8, P0 ;  /* 0x000000080000780c */ /* 0x040fe40000764270 */
[----:B------:R-:W-:Y:S01]  /*8f20*/  ISETP.GT.AND P0, PT, R3, 0xb9, PT ;  /* 0x000000b90300780c */ /* 0x000fe20003f04270 */
[----:B------:R-:W-:Y:S01]  /*8f30*/  @P5 STG.E.U16 desc[UR36][R4.64+0x162], R113 ;  /* 0x0001627104005986 */ /* 0x000fe2000c101524 */
[----:B------:R-:W-:-:S02]  /*8f40*/  ISETP.GT.AND P4, PT, R0, RZ, P1 ;  /* 0x000000ff0000720c */ /* 0x000fc40000f84270 */
[----:B------:R-:W-:Y:S02]  /*8f50*/  F2FP.F16.F32.PACK_AB R114, RZ, R114 ;  /* 0x00000072ff72723e */ /* 0x000fe400000000ff */
[C---:B------:R-:W-:Y:S02]  /*8f60*/  ISETP.GT.AND P5, PT, R0.reuse, RZ, P0 ;  /* 0x000000ff0000720c */ /* 0x040fe400007a4270 */
[----:B------:R-:W-:Y:S01]  /*8f70*/  F2FP.F16.F32.PACK_AB R115, RZ, R115 ;  /* 0x00000073ff73723e */ /* 0x000fe200000000ff */
[----:B------:R-:W-:Y:S01]  /*8f80*/  @P2 STG.E.U16 desc[UR36][R6.64+0x160], R114 ;  /* 0x0001607206002986 */ /* 0x000fe2000c101524 */
[----:B------:R-:W-:Y:S02]  /*8f90*/  F2FP.F16.F32.PACK_AB R116, RZ, R116 ;  /* 0x00000074ff74723e */ /* 0x000fe400000000ff */
        /* <DEDUP_REMOVED lines=65> */
[----:B------:R-:W-:Y:S02]  /*93b0*/  ISETP.GT.AND P5, PT, R0, RZ, P0 ;  /* 0x000000ff0000720c */ /* 0x000fe400007a4270 */
[----:B------:R-:W-:Y:S02]  /*93c0*/  F2FP.F16.F32.PACK_AB R134, RZ, R134 ;  /* 0x00000086ff86723e */ /* 0x000fe400000000ff */
[----:B------:R-:W-:Y:S02]  /*93d0*/  F2FP.F16.F32.PACK_AB R135, RZ, R135 ;  /* 0x00000087ff87723e */ /* 0x000fe400000000ff */
[----:B------:R-:W-:Y:S01]  /*93e0*/  F2FP.F16.F32.PACK_AB R136, RZ, R136 ;  /* 0x00000088ff88723e */ /* 0x000fe200000000ff */
[----:B------:R-:W-:Y:S01]  /*93f0*/  @P2 STG.E.U16 desc[UR36][R6.64+0x1b0], R134 ;  /* 0x0001b08606002986 */ /* 0x000fe2000c101524 */
[----:B------:R-:W-:-:S02]  /*9400*/  F2FP.F16.F32.PACK_AB R137, RZ, R137 ;  /* 0x00000089ff89723e */ /* 0x000fc400000000ff */
[C---:B------:R-:W-:Y:S01]  /*9410*/  ISETP.GT.AND P1, PT, R0.reuse, 0x8, P1 ;  /* 0x000000080000780c */ /* 0x040fe20000f24270 */
[----:B------:R-:W-:Y:S01]  /*9420*/  @P3 STG.E.U16 desc[UR36][R6.64+0x1b2], R135 ;  /* 0x0001b28706003986 */ /* 0x000fe2000c101524 */
[C---:B------:R-:W-:Y:S02]  /*9430*/  ISETP.GT.AND P2, PT, R0.reuse, 0x8, P0 ;  /* 0x000000080000780c */ /* 0x040fe40000744270 */
[C---:B------:R-:W-:Y:S01]  /*9440*/  ISETP.GT.AND P0, PT, R3.reuse, 0xe9, PT ;  /* 0x000000e90300780c */ /* 0x040fe20003f04270 */
[----:B------:R-:W-:Y:S01]  /*9450*/  @P4 STG.E.U16 desc[UR36][R4.64+0x1c0], R136 ;  /* 0x0001c08804004986 */ /* 0x000fe2000c101524 */
[----:B------:R-:W-:Y:S02]  /*9460*/  ISETP.GT.AND P4, PT, R3, 0xe8, PT ;  /* 0x000000e80300780c */ /* 0x000fe40003f84270 */
[----:B------:R-:W-:Y:S01]  /*9470*/  F2FP.F16.F32.PACK_AB R138, RZ, R138 ;  /* 0x0000008aff8a723e */ /* 0x000fe200000000ff */
[----:B------:R-:W-:Y:S01]  /*9480*/  @P5 STG.E.U16 desc[UR36][R4.64+0x1c2], R137 ;  /* 0x0001c28904005986 */ /* 0x000fe2000c101524 */
[----:B------:R-:W-:-:S02]  /*9490*/  ISETP.GT.AND P5, PT, R0, RZ, P4 ;  /* 0x000000ff0000720c */ /* 0x000fc400027a4270 */
[----:B------:R-:W-:Y:S01]  /*94a0*/  F2FP.F16.F32.PACK_AB R139, RZ, R139 ;  /* 0x0000008bff8b723e */ /* 0x000fe200000000ff */
[----:B------:R-:W-:Y:S01]  /*94b0*/  @P1 STG.E.U16 desc[UR36][R6.64+0x1c0], R138 ;  /* 0x0001c08a06001986 */ /* 0x000fe2000c101524 */
[----:B------:R-:W-:Y:S02]  /*94c0*/  F2FP.F16.F32.PACK_AB R140, RZ, R140 ;  /* 0x0000008cff8c723e */ /* 0x000fe400000000ff */
[C---:B------:R-:W-:Y:S01]  /*94d0*/  ISETP.GT.AND P3, PT, R0.reuse, RZ, P0 ;  /* 0x000000ff0000720c */ /* 0x040fe20000764270 */
[----:B------:R-:W-:Y:S01]  /*94e0*/  @P2 STG.E.U16 desc[UR36][R6.64+0x1c2], R139 ;  /* 0x0001c28b06002986 */ /* 0x000fe2000c101524 */
[C---:B------:R-:W-:Y:S02]  /*94f0*/  ISETP.GT.AND P4, PT, R0.reuse, 0x8, P4 ;  /* 0x000000080000780c */ /* 0x040fe40002784270 */
[----:B------:R-:W-:Y:S02]  /*9500*/  F2FP.F16.F32.PACK_AB R141, RZ, R141 ;  /* 0x0000008dff8d723e */ /* 0x000fe400000000ff */
[----:B------:R-:W-:Y:S01]  /*9510*/  F2FP.F16.F32.PACK_AB R142, RZ, R142 ;  /* 0x0000008eff8e723e */ /* 0x000fe200000000ff */
[----:B------:R-:W-:Y:S01]  /*9520*/  @P5 STG.E.U16 desc[UR36][R4.64+0x1d0], R140 ;  /* 0x0001d08c04005986 */ /* 0x000fe2000c101524 */
[----:B------:R-:W-:-:S02]  /*9530*/  ISETP.GT.AND P5, PT, R0, 0x8, P0 ;  /* 0x000000080000780c */ /* 0x000fc400007a4270 */
[----:B------:R-:W-:Y:S02]  /*9540*/  F2FP.F16.F32.PACK_AB R143, RZ, R143 ;  /* 0x0000008fff8f723e */ /* 0x000fe400000000ff */
[C---:B------:R-:W-:Y:S01]  /*9550*/  ISETP.GT.AND P0, PT, R3.reuse, 0xf1, PT ;  /* 0x000000f10300780c */ /* 0x040fe20003f04270 */
[----:B------:R-:W-:Y:S01]  /*9560*/  @P3 STG.E.U16 desc[UR36][R4.64+0x1d2], R141 ;  /* 0x0001d28d04003986 */ /* 0x000fe2000c101524 */
[----:B------:R-:W-:Y:S02]  /*9570*/  ISETP.GT.AND P3, PT, R3, 0xf0, PT ;  /* 0x000000f00300780c */ /* 0x000fe40003f64270 */
[----:B------:R-:W-:Y:S01]  /*9580*/  F2FP.F16.F32.PACK_AB R144, RZ, R144 ;  /* 0x00000090ff90723e */ /* 0x000fe200000000ff */
[----:B------:R-:W-:Y:S01]  /*9590*/  @P4 STG.E.U16 desc[UR36][R6.64+0x1d0], R142 ;  /* 0x0001d08e06004986 */ /* 0x000fe2000c101524 */
[C---:B------:R-:W-:Y:S02]  /*95a0*/  ISETP.GT.AND P4, PT, R0.reuse, RZ, P3 ;  /* 0x000000ff0000720c */ /* 0x040fe40001f84270 */
[----:B------:R-:W-:Y:S01]  /*95b0*/  F2FP.F16.F32.PACK_AB R145, RZ, R145 ;  /* 0x00000091ff91723e */ /* 0x000fe200000000ff */
[----:B------:R-:W-:Y:S01]  /*95c0*/  @P5 STG.E.U16 desc[UR36][R6.64+0x1d2], R143 ;  /* 0x0001d28f06005986 */ /* 0x000fe2000c101524 */
[----:B------:R-:W-:-:S02]  /*95d0*/  ISETP.GT.AND P5, PT, R0, RZ, P0 ;  /* 0x000000ff0000720c */ /* 0x000fc400007a4270 */
[C---:B------:R-:W-:Y:S02]  /*95e0*/  ISETP.GT.AND P2, PT, R3.reuse, 0xf8, PT ;  /* 0x000000f80300780c */ /* 0x040fe40003f44270 */
[----:B------:R-:W-:Y:S02]  /*95f0*/  ISETP.GT.AND P1, PT, R3, 0xf9, PT ;  /* 0x000000f90300780c */ /* 0x000fe40003f24270 */
[C---:B------:R-:W-:Y:S02]  /*9600*/  ISETP.GT.AND P3, PT, R0.reuse, 0x8, P3 ;  /* 0x000000080000780c */ /* 0x040fe40001f64270 */
[C---:B------:R-:W-:Y:S01]  /*9610*/  ISETP.GT.AND P0, PT, R0.reuse, 0x8, P0 ;  /* 0x000000080000780c */ /* 0x040fe20000704270 */
[----:B------:R-:W-:Y:S01]  /*9620*/  @P4 STG.E.U16 desc[UR36][R4.64+0x1e0], R144 ;  /* 0x0001e09004004986 */ /* 0x000fe2000c101524 */
[C---:B------:R-:W-:Y:S02]  /*9630*/  ISETP.GT.AND P4, PT, R0.reuse, RZ, P1 ;  /* 0x000000ff0000720c */ /* 0x040fe40000f84270 */
[----:B------:R-:W-:Y:S01]  /*9640*/  F2FP.F16.F32.PACK_AB R146, RZ, R146 ;  /* 0x00000092ff92723e */ /* 0x000fe200000000ff */
[----:B------:R-:W-:Y:S01]  /*9650*/  @P5 STG.E.U16 desc[UR36][R4.64+0x1e2], R145 ;  /* 0x0001e29104005986 */ /* 0x000fe2000c101524 */
[----:B------:R-:W-:-:S02]  /*9660*/  ISETP.GT.AND P5, PT, R0, RZ, P2 ;  /* 0x000000ff0000720c */ /* 0x000fc400017a4270 */
[C---:B------:R-:W-:Y:S02]  /*9670*/  ISETP.GT.AND P2, PT, R0.reuse, 0x8, P2 ;  /* 0x000000080000780c */ /* 0x040fe40001744270 */
[----:B------:R-:W-:Y:S01]  /*9680*/  F2FP.F16.F32.PACK_AB R147, RZ, R147 ;  /* 0x00000093ff93723e */ /* 0x000fe200000000ff */
[----:B------:R-:W-:Y:S01]  /*9690*/  @P3 STG.E.U16 desc[UR36][R6.64+0x1e0], R146 ;  /* 0x0001e09206003986 */ /* 0x000fe2000c101524 */
[----:B------:R-:W-:Y:S02]  /*96a0*/  ISETP.GT.AND P1, PT, R0, 0x8, P1 ;  /* 0x000000080000780c */ /* 0x000fe40000f24270 */
[----:B------:R-:W-:Y:S01]  /*96b0*/  F2FP.F16.F32.PACK_AB R148, RZ, R148 ;  /* 0x00000094ff94723e */ /* 0x000fe200000000ff */
[----:B------:R-:W-:Y:S01]  /*96c0*/  @P0 STG.E.U16 desc[UR36][R6.64+0x1e2], R147 ;  /* 0x0001e29306000986 */ /* 0x000fe2000c101524 */
[----:B------:R-:W-:Y:S02]  /*96d0*/  F2FP.F16.F32.PACK_AB R149, RZ, R149 ;  /* 0x00000095ff95723e */ /* 0x000fe400000000ff */
[----:B------:R-:W-:Y:S01]  /*96e0*/  F2FP.F16.F32.PACK_AB R150, RZ, R150 ;  /* 0x00000096ff96723e */ /* 0x000fe200000000ff */
[----:B------:R-:W-:Y:S01]  /*96f0*/  @P5 STG.E.U16 desc[UR36][R4.64+0x1f0], R148 ;  /* 0x0001f09404005986 */ /* 0x000fe2000c101524 */
[----:B------:R-:W-:-:S03]  /*9700*/  F2FP.F16.F32.PACK_AB R151, RZ, R151 ;  /* 0x00000097ff97723e */ /* 0x000fc600000000ff */
[----:B------:R0:W-:Y:S02]  /*9710*/  @P4 STG.E.U16 desc[UR36][R4.64+0x1f2], R149 ;  /* 0x0001f29504004986 */ /* 0x0001e4000c101524 */
[----:B0-----:R-:W-:Y:S02]  /*9720*/  @P2 IMAD.MOV.U32 R4, RZ, RZ, R6 ;  /* 0x000000ffff042224 */ /* 0x001fe400078e0006 */
[----:B------:R-:W-:-:S05]  /*9730*/  @P2 IMAD.MOV.U32 R5, RZ, RZ, R7 ;  /* 0x000000ffff052224 */ /* 0x000fca00078e0007 */
[----:B------:R0:W-:Y:S04]  /*9740*/  @P2 STG.E.U16 desc[UR36][R4.64+0x1f0], R150 ;  /* 0x0001f09604002986 */ /* 0x0001e8000c101524 */
[----:B------:R0:W-:Y:S02]  /*9750*/  @P1 STG.E.U16 desc[UR36][R6.64+0x1f2], R151 ;  /* 0x0001f29706001986 */ /* 0x0001e4000c101524 */
.L_x_283:
[----:B------:R-:W-:Y:S05]  /*9760*/  BSYNC B0 ;  /* 0x0000000000007941 */ /* 0x000fea0003800000 */
.L_x_29:
[----:B------:R-:W-:Y:S01]  /*9770*/  ULDC UR4, c[0x0][0xc] ;  /* 0x0000030000047ab9 */ /* 0x000fe20000000800 */
[----:B------:R-:W-:Y:S01]  /*9780*/  ULDC UR5, c[0x0][0x10] ;  /* 0x0000040000057ab9 */ /* 0x000fe20000000800 */
[----:B0-----:R-:W0:Y:S01]  /*9790*/  LDC R3, c[0x0][0x14] ;  /* 0x00000500ff037b82 */ /* 0x001e220000000800 */
[----:B------:R-:W-:Y:S01]  /*97a0*/  UIMAD.WIDE.U32 UR4, UR4, UR5, URZ ;  /* 0x00000005040472a5 */ /* 0x000fe2000f8e003f */
[----:B------:R-:W-:Y:S01]  /*97b0*/  PRMT R0, RZ, 0x7610, R0 ;  /* 0x00007610ff007816 */ /* 0x000fe20000000000 */
[----:B----45:R-:W-:Y:S02]  /*97c0*/  IMAD.MOV.U32 R152, RZ, RZ, -0x1 ;  /* 0xffffffffff987424 */ /* 0x030fe400078e00ff */
[----:B------:R-:W-:Y:S02]  /*97d0*/  IMAD.MOV.U32 R23, RZ, RZ, -0x1 ;  /* 0xffffffffff177424 */ /* 0x000fe400078e00ff */
[----:B0-----:R-:W-:-:S04]  /*97e0*/  IMAD.WIDE.U32 R16, R3, UR4, R16 ;  /* 0x0000000403107c25 */ /* 0x001fc8000f8e0010 */
[----:B------:R-:W-:Y:S01]  /*97f0*/  IMAD R3, R3, UR5, RZ ;  /* 0x0000000503037c24 */ /* 0x000fe2000f8e02ff */
[----:B------:R-:W-:Y:S02]  /*9800*/  ULDC.64 UR4, c[0x0][0x650] ;  /* 0x0001940000047ab9 */ /* 0x000fe40000000a00 */
[----:B------:R-:W-:Y:S01]  /*9810*/  ISETP.GE.U32.AND P0, PT, R16, UR4, PT ;  /* 0x0000000410007c0c */ /* 0x000fe2000bf06070 */
[----:B------:R-:W-:-:S05]  /*9820*/  IMAD.IADD R17, R17, 0x1, R3 ;  /* 0x0000000111117824 */ /* 0x000fca00078e0203 */
[----:B------:R-:W-:-:S13]  /*9830*/  ISETP.GE.U32.AND.EX P0, PT, R17, UR5, PT, P0 ;  /* 0x0000000511007c0c */ /* 0x000fda000bf06100 */
[----:B------:R-:W-:Y:S05]  /*9840*/  @P0 BRA `(.L_x_284) ;  /* 0x0000000400640947 */ /* 0x000fea0003800000 */
[----:B------:R-:W0:Y:S01]  /*9850*/  S2R R12, SR_CTAID.X ;  /* 0x00000000000c7919 */ /* 0x000e220000002500 */
[----:B------:R-:W4:Y:S01]  /*9860*/  LDC.64 R10, c[0x0][0x628] ;  /* 0x00018a00ff0a7b82 */ /* 0x000f220000000a00 */
[----:B------:R-:W-:Y:S01]  /*9870*/  ULDC UR4, c[0x0][0x150] ;  /* 0x0000540000047ab9 */ /* 0x000fe20000000800 */
[----:B-123--:R-:W-:Y:S01]  /*9880*/  IMAD.MOV.U32 R8, RZ, RZ, R16 ;  /* 0x000000ffff087224 */ /* 0x00efe200078e0010 */
[----:B------:R-:W1:Y:S01]  /*9890*/  S2R R24, SR_CTAID.Y ;  /* 0x0000000000187919 */ /* 0x000e620000002600 */
[----:B------:R-:W-:-:S04]  /*98a0*/  IMAD.MOV.U32 R9, RZ, RZ, R17 ;  /* 0x000000ffff097224 */ /* 0x000fc800078e0011 */
[----:B------:R-:W2:Y:S08]  /*98b0*/  LDC R21, c[0x0][0x144] ;  /* 0x00005100ff157b82 */ /* 0x000eb00000000800 */
[----:B------:R-:W3:Y:S08]  /*98c0*/  LDC R0, c[0x0][0x630] ;  /* 0x00018c00ff007b82 */ /* 0x000ef00000000800 */
[----:B------:R-:W1:Y:S01]  /*98d0*/  LDC.64 R14, c[0x0][0x620] ;  /* 0x00018800ff0e7b82 */ /* 0x000e620000000a00 */
[----:B----4-:R-:W-:-:S04]  /*98e0*/  ISETP.NE.U32.AND P0, PT, R10, RZ, PT ;  /* 0x000000ff0a00720c */ /* 0x010fc80003f05070 */
[----:B------:R-:W-:Y:S02]  /*98f0*/  ISETP.NE.AND.EX P0, PT, R11, RZ, PT, P0 ;  /* 0x000000ff0b00720c */ /* 0x000fe40003f05300 */
[----:B0-----:R-:W-:-:S05]  /*9900*/  I2FP.F32.U32 R3, R12 ;  /* 0x0000000c00037245 */ /* 0x001fca0000201000 */
[----:B------:R-:W-:-:S04]  /*9910*/  FMUL R3, R3, UR4 ;  /* 0x0000000403037c20 */ /* 0x000fc80008400000 */
[----:B------:R0:W4:Y:S02]  /*9920*/  F2I.U32.TRUNC.NTZ R20, R3 ;  /* 0x0000000300147305 */ /* 0x000124000020f000 */
[----:B--23--:R-:W-:Y:S05]  /*9930*/  @!P0 BRA `(.L_x_285) ;  /* 0x0000000000288947 */ /* 0x00cfea0003800000 */
[----:B0-----:R-:W0:Y:S02]  /*9940*/  LDC R3, c[0x0][0x634] ;  /* 0x00018d00ff037b82 */ /* 0x001e240000000800 */
        /* <DEDUP_REMOVED lines=9> */
.L_x_285:
[----:B------:R-:W2:Y:S01]  /*99e0*/  LDC.64 R30, c[0x0][0x640] ;  /* 0x00019000ff1e7b82 */ /* 0x000ea20000000a00 */
[-CC-:B------:R-:W-:Y:S01]  /*99f0*/  SHF.R.U64 R23, R8, R0.reuse, R9.reuse ;  /* 0x0000000008177219 */ /* 0x180fe20000001209 */
[----:B----4-:R-:W-:Y:S01]  /*9a00*/  IMAD.MOV R20, RZ, RZ, -R20 ;  /* 0x000000ffff147224 */ /* 0x010fe200078e0a14 */
[----:B------:R-:W-:Y:S01]  /*9a10*/  SHF.R.U32.HI R0, RZ, R0, R9 ;  /* 0x00000000ff007219 */ /* 0x000fe20000011609 */
[----:B------:R-:W-:Y:S01]  /*9a20*/  ULDC UR4, c[0x0][0x154] ;  /* 0x0000550000047ab9 */ /* 0x000fe20000000800 */
[----:B0-----:R-:W-:Y:S01]  /*9a30*/  IADD3 R3, P0, RZ, -R23, RZ ;  /* 0x80000017ff037210 */ /* 0x001fe20007f1e0ff */
[----:B------:R-:W-:Y:S02]  /*9a40*/  IMAD R26, R21, R20, R12 ;  /* 0x00000014151a7224 */ /* 0x000fe400078e020c */
[----:B------:R-:W0:Y:S01]  /*9a50*/  LDC R6, c[0x0][0x618] ;  /* 0x00018600ff067b82 */ /* 0x000e220000000800 */
[----:B------:R-:W-:Y:S02]  /*9a60*/  IMAD.MOV.U32 R7, RZ, RZ, 0x1 ;  /* 0x00000001ff077424 */ /* 0x000fe400078e00ff */
[----:B------:R-:W-:-:S04]  /*9a70*/  IMAD.X R5, RZ, RZ, ~R0, P0 ;  /* 0x000000ffff057224 */ /* 0x000fc800000e0e00 */
[-C--:B-1----:R-:W-:Y:S01]  /*9a80*/  IMAD R0, R5, R14.reuse, RZ ;  /* 0x0000000e05007224 */ /* 0x082fe200078e02ff */
[----:B------:R-:W1:Y:S01]  /*9a90*/  LDC R8, c[0x0][0x608] ;  /* 0x00018200ff087b82 */ /* 0x000e620000000800 */
[----:B------:R-:W-:-:S04]  /*9aa0*/  IMAD.WIDE.U32 R4, R3, R14, R16 ;  /* 0x0000000e03047225 */ /* 0x000fc800078e0010 */
[----:B------:R-:W-:Y:S01]  /*9ab0*/  IMAD R3, R3, R15, R0 ;  /* 0x0000000f03037224 */ /* 0x000fe200078e0200 */
[----:B------:R-:W-:Y:S02]  /*9ac0*/  I2FP.F32.U32 R0, R24 ;  /* 0x0000001800007245 */ /* 0x000fe40000201000 */
[----:B------:R-:W3:Y:S01]  /*9ad0*/  LDC R28, c[0x0][0x658] ;  /* 0x00019600ff1c7b82 */ /* 0x000ee20000000800 */
[----:B------:R-:W-:Y:S01]  /*9ae0*/  IMAD.IADD R3, R5, 0x1, R3 ;  /* 0x0000000105037824 */ /* 0x000fe200078e0203 */
[----:B--2---:R-:W-:Y:S01]  /*9af0*/  ISETP.NE.U32.AND P0, PT, R30, RZ, PT ;  /* 0x000000ff1e00720c */ /* 0x004fe20003f05070 */
[----:B------:R-:W-:Y:S01]  /*9b00*/  FMUL R0, R0, UR4 ;  /* 0x0000000400007c20 */ /* 0x000fe20008400000 */
[----:B------:R-:W-:Y:S02]  /*9b10*/  IMAD.MOV.U32 R5, RZ, RZ, -0x1 ;  /* 0xffffffffff057424 */ /* 0x000fe400078e00ff */
[----:B------:R-:W-:Y:S01]  /*9b20*/  ISETP.NE.AND.EX P0, PT, R31, RZ, PT, P0 ;  /* 0x000000ff1f00720c */ /* 0x000fe20003f05300 */
[----:B------:R2:W4:Y:S01]  /*9b30*/  F2I.U32.TRUNC.NTZ R13, R0 ;  /* 0x00000000000d7305 */ /* 0x000522000020f000 */
[----:B------:R-:W2:Y:S01]  /*9b40*/  LDC R15, c[0x0][0x148] ;  /* 0x00005200ff0f7b82 */ /* 0x000ea20000000800 */
[----:B0-----:R-:W-:-:S02]  /*9b50*/  SHF.R.U64 R12, R4, R6, R3 ;  /* 0x00000006040c7219 */ /* 0x001fc40000001203 */
[----:B------:R-:W-:-:S05]  /*9b60*/  SHF.R.U32.HI R3, RZ, R6, R3 ;  /* 0x00000006ff037219 */ /* 0x000fca0000011603 */
[----:B------:R-:W0:Y:S01]  /*9b70*/  LDC R20, c[0x0][0x600] ;  /* 0x00018000ff147b82 */ /* 0x000e220000000800 */
[-CC-:B-1----:R-:W-:Y:S02]  /*9b80*/  SHF.R.U64 R10, R12, R8.reuse, R3.reuse ;  /* 0x000000080c0a7219 */ /* 0x182fe40000001203 */
[----:B------:R-:W-:-:S05]  /*9b90*/  SHF.R.U32.HI R3, RZ, R8, R3 ;  /* 0x00000008ff037219 */ /* 0x000fca0000011603 */
[----:B------:R-:W1:Y:S01]  /*9ba0*/  LDC R21, c[0x0][0x648] ;  /* 0x00019200ff157b82 */ /* 0x000e620000000800 */
[-C--:B---3--:R-:W-:Y:S02]  /*9bb0*/  SHF.L.U32 R4, R5, R28.reuse, RZ ;  /* 0x0000001c05047219 */ /* 0x088fe400000006ff */
[-CC-:B------:R-:W-:Y:S02]  /*9bc0*/  SHF.R.U64 R14, R10, R28.reuse, R3.reuse ;  /* 0x0000001c0a0e7219 */ /* 0x180fe40000001203 */
[----:B------:R-:W-:Y:S02]  /*9bd0*/  SHF.R.U32.HI R5, RZ, R28, R3 ;  /* 0x0000001cff057219 */ /* 0x000fe40000011603 */
[----:B------:R-:W-:Y:S01]  /*9be0*/  LOP3.LUT R153, RZ, R4, RZ, 0x33, !PT ;  /* 0x00000004ff997212 */ /* 0x000fe200078e33ff */
[----:B------:R-:W3:Y:S01]  /*9bf0*/  LDC R25, c[0x0][0x638] ;  /* 0x00018e00ff197b82 */ /* 0x000ee20000000800 */
[----:B------:R-:W-:Y:S01]  /*9c00*/  SHF.L.U32 R28, R7, R28, RZ ;  /* 0x0000001c071c7219 */ /* 0x000fe200000006ff */
[----:B------:R-:W-:-:S06]  /*9c10*/  IMAD.MOV.U32 R4, RZ, RZ, R14 ;  /* 0x000000ffff047224 */ /* 0x000fcc00078e000e */
[----:B------:R-:W0:Y:S01]  /*9c20*/  LDC R27, c[0x0][0x610] ;  /* 0x00018400ff1b7b82 */ /* 0x000e220000000800 */
[----:B----4-:R-:W-:Y:S05]  /*9c30*/  @!P0 BRA `(.L_x_286) ;  /* 0x0000000000288947 */ /* 0x010fea0003800000 */
[----:B------:R-:W4:Y:S02]  /*9c40*/  LDC R3, c[0x0][0x64c] ;  /* 0x00019300ff037b82 */ /* 0x000f240000000800 */
[----:B----4-:R-:W-:-:S05]  /*9c50*/  IADD3 R3, P0, R14, R3, RZ ;  /* 0x000000030e037210 */ /* 0x010fca0007f1e0ff */
        /* <DEDUP_REMOVED lines=8> */
.L_x_286:
[----:B------:R-:W-:Y:S01]  /*9ce0*/  ISETP.NE.AND P0, PT, R2, 0x1, PT ;  /* 0x000000010200780c */ /* 0x000fe20003f05270 */
[----:B------:R-:W-:Y:S01]  /*9cf0*/  IMAD.MOV R13, RZ, RZ, -R13 ;  /* 0x000000ffff0d7224 */ /* 0x000fe200078e0a0d */
[----:B-12---:R-:W-:Y:S01]  /*9d00*/  SHF.R.U64 R0, R4, R21, R5 ;  /* 0x0000001504007219 */ /* 0x006fe20000001205 */
[----:B0-----:R-:W-:Y:S01]  /*9d10*/  VIADD R5, R20, 0xffffffff ;  /* 0xffffffff14057836 */ /* 0x001fe20000000000 */
[----:B------:R-:W-:-:S03]  /*9d20*/  LOP3.LUT R153, R10, R153, RZ, 0xc0, !PT ;  /* 0x000000990a997212 */ /* 0x000fc600078ec0ff */
[----:B------:R-:W-:Y:S01]  /*9d30*/  IMAD.MOV R3, RZ, RZ, -R0 ;  /* 0x000000ffff037224 */ /* 0x000fe200078e0a00 */
[----:B------:R-:W-:Y:S01]  /*9d40*/  LOP3.LUT R5, R12, R5, RZ, 0xc0, !PT ;  /* 0x000000050c057212 */ /* 0x000fe200078ec0ff */
[----:B------:R-:W-:Y:S02]  /*9d50*/  IMAD R153, R28, R0, R153 ;  /* 0x000000001c997224 */ /* 0x000fe400078e0299 */
[----:B---3--:R-:W-:Y:S02]  /*9d60*/  IMAD R0, R3, R25, R14 ;  /* 0x0000001903007224 */ /* 0x008fe400078e020e */
[----:B------:R-:W-:Y:S02]  /*9d70*/  @P0 IMAD R26, R15, R13, R24 ;  /* 0x0000000d0f1a0224 */ /* 0x000fe400078e0218 */
[----:B------:R-:W-:Y:S02]  /*9d80*/  IMAD R4, R0, R20, R5 ;  /* 0x0000001400047224 */ /* 0x000fe400078e0205 */
[----:B------:R-:W-:-:S02]  /*9d90*/  IMAD R153, R153, R27, R26 ;  /* 0x0000001b99997224 */ /* 0x000fc400078e021a */
[----:B------:R-:W-:-:S03]  /*9da0*/  IMAD.MOV.U32 R3, RZ, RZ, 0x1 ;  /* 0x00000001ff037424 */ /* 0x000fc600078e00ff */
[----:B------:R-:W-:Y:S02]  /*9db0*/  SEL R152, R4, R153, !P0 ;  /* 0x0000009904987207 */ /* 0x000fe40004000000 */
[----:B------:R-:W-:Y:S02]  /*9dc0*/  PRMT R0, R3, 0x7610, R0 ;  /* 0x0000761003007816 */ /* 0x000fe40000000000 */
[----:B------:R-:W-:-:S07]  /*9dd0*/  SEL R153, R153, R4, !P0 ;  /* 0x0000000499997207 */ /* 0x000fce0004000000 */
.L_x_284:
[----:B------:R-:W-:-:S13]  /*9de0*/  LOP3.LUT P0, RZ, R0, 0xff, RZ, 0xc0, !PT ;  /* 0x000000ff00ff7812 */ /* 0x000fda000780c0ff */
[----:B------:R-:W-:Y:S05]  /*9df0*/  @P0 BRA `(.L_x_287) ;  /* 0xffffff7000800947 */ /* 0x000fea000383ffff */
[----:B------:R-:W-:Y:S05]  /*9e00*/  EXIT ;  /* 0x000000000000794d */ /* 0x000fea0003800000 */
.L_x_4:
[----:B0-----:R-:W-:Y:S01]  /*9e10*/  ULDC.64 UR4, c[0x0][0x650] ;  /* 0x0001940000047ab9 */ /* 0x001fe20000000a00 */
        /* <DEDUP_REMOVED lines=25> */
.L_x_289:
[--C-:B------:R-:W-:Y:S01]  /*9fb0*/  SHF.R.U64 R12, R10, R14, R11.reuse ;  /* 0x0000000e0a0c7219 */ /* 0x100fe2000000120b */
[----:B------:R-:W0:Y:S01]  /*9fc0*/  LDC R22, c[0x0][0x618] ;  /* 0x00018600ff167b82 */ /* 0x000e220000000800 */
[----:B------:R-:W-:Y:S01]  /*9fd0*/  I2FP.F32.U32 R6, R4 ;  /* 0x0000000400067245 */ /* 0x000fe20000201000 */
[----:B------:R-:W-:Y:S01]  /*9fe0*/  ULDC UR4, c[0x0][0x150] ;  /* 0x0000540000047ab9 */ /* 0x000fe20000000800 */
[----:B------:R-:W-:Y:S02]  /*9ff0*/  SHF.R.U32.HI R5, RZ, R14, R11 ;  /* 0x0000000eff057219 */ /* 0x000fe4000001160b */
[----:B------:R-:W-:Y:S01]  /*a000*/  IADD3 R9, P0, RZ, -R12, RZ ;  /* 0x8000000cff097210 */ /* 0x000fe20007f1e0ff */
[----:B------:R-:W-:Y:S01]  /*a010*/  FMUL R11, R6, UR4 ;  /* 0x00000004060b7c20 */ /* 0x000fe20008400000 */
[----:B------:R-:W-:Y:S01]  /*a020*/  ULDC UR4, c[0x0][0x154] ;  /* 0x0000550000047ab9 */ /* 0x000fe20000000800 */
[----:B------:R-:W1:Y:S02]  /*a030*/  LDC.64 R24, c[0x0][0x640] ;  /* 0x00019000ff187b82 */ /* 0x000e640000000a00 */
[----:B------:R-:W-:-:S02]  /*a040*/  IMAD.X R5, RZ, RZ, ~R5, P0 ;  /* 0x000000ffff057224 */ /* 0x000fc400000e0e05 */
[----:B------:R-:W2:Y:S01]  /*a050*/  F2I.U32.TRUNC.NTZ R11, R11 ;  /* 0x0000000b000b7305 */ /* 0x000ea2000020f000 */
[----:B------:R-:W-:-:S03]  /*a060*/  IMAD.WIDE.U32 R6, R9, R20, R16 ;  /* 0x0000001409067225 */ /* 0x000fc600078e0010 */
[----:B------:R-:W3:Y:S01]  /*a070*/  LDC R13, c[0x0][0x144] ;  /* 0x00005100ff0d7b82 */ /* 0x000ee20000000800 */
[----:B------:R-:W-:-:S04]  /*a080*/  IMAD R8, R5, R20, RZ ;  /* 0x0000001405087224 */ /* 0x000fc800078e02ff */
[----:B------:R-:W-:Y:S02]  /*a090*/  IMAD R5, R9, R21, R8 ;  /* 0x0000001509057224 */ /* 0x000fe400078e0208 */
[----:B------:R-:W-:Y:S01]  /*a0a0*/  IMAD.MOV.U32 R8, RZ, RZ, -0x1 ;  /* 0xffffffffff087424 */ /* 0x000fe200078e00ff */
[----:B------:R-:W4:Y:S01]  /*a0b0*/  LDC R14, c[0x0][0x608] ;  /* 0x00018200ff0e7b82 */ /* 0x000f220000000800 */
[----:B------:R-:W-:Y:S01]  /*a0c0*/  IMAD.IADD R5, R7, 0x1, R5 ;  /* 0x0000000107057824 */ /* 0x000fe200078e0205 */
[----:B------:R-:W-:-:S04]  /*a0d0*/  I2FP.F32.U32 R7, R3 ;  /* 0x0000000300077245 */ /* 0x000fc80000201000 */
[-C--:B0-----:R-:W-:Y:S01]  /*a0e0*/  SHF.R.U64 R10, R6, R22.reuse, R5 ;  /* 0x00000016060a7219 */ /* 0x081fe20000001205 */
[----:B--2---:R-:W-:Y:S01]  /*a0f0*/  IMAD.MOV R6, RZ, RZ, -R11 ;  /* 0x000000ffff067224 */ /* 0x004fe200078e0a0b */
[----:B------:R-:W0:Y:S01]  /*a100*/  LDC R9, c[0x0][0x658] ;  /* 0x00019600ff097b82 */ /* 0x000e220000000800 */
[----:B-1----:R-:W-:Y:S01]  /*a110*/  ISETP.NE.U32.AND P0, PT, R24, RZ, PT ;  /* 0x000000ff1800720c */ /* 0x002fe20003f05070 */
[----:B------:R-:W-:Y:S01]  /*a120*/  FMUL R7, R7, UR4 ;  /* 0x0000000407077c20 */ /* 0x000fe20008400000 */
[----:B------:R-:W-:Y:S02]  /*a130*/  SHF.R.U32.HI R5, RZ, R22, R5 ;  /* 0x00000016ff057219 */ /* 0x000fe40000011605 */
[----:B------:R-:W-:-:S03]  /*a140*/  ISETP.NE.AND.EX P0, PT, R25, RZ, PT, P0 ;  /* 0x000000ff1900720c */ /* 0x000fc60003f05300 */
[----:B------:R-:W1:Y:S01]  /*a150*/  LDC R20, c[0x0][0x148] ;  /* 0x00005200ff147b82 */ /* 0x000e620000000800 */
[----:B---3--:R-:W-:Y:S02]  /*a160*/  IMAD R23, R13, R6, R4 ;  /* 0x000000060d177224 */ /* 0x008fe400078e0204 */
[----:B------:R-:W-:-:S05]  /*a170*/  IMAD.MOV.U32 R6, RZ, RZ, 0x1 ;  /* 0x00000001ff067424 */ /* 0x000fca00078e00ff */
[----:B------:R-:W2:Y:S01]  /*a180*/  LDC R21, c[0x0][0x600] ;  /* 0x00018000ff157b82 */ /* 0x000ea20000000800 */
[-CC-:B----4-:R-:W-:Y:S02]  /*a190*/  SHF.R.U64 R13, R10, R14.reuse, R5.reuse ;  /* 0x0000000e0a0d7219 */ /* 0x190fe40000001205 */
[----:B------:R-:W-:Y:S02]  /*a1a0*/  SHF.R.U32.HI R4, RZ, R14, R5 ;  /* 0x0000000eff047219 */ /* 0x000fe40000011605 */
[----:B------:R3:W4:Y:S03]  /*a1b0*/  F2I.U32.TRUNC.NTZ R14, R7 ;  /* 0x00000007000e7305 */ /* 0x000726000020f000 */
[----:B------:R-:W1:Y:S01]  /*a1c0*/  LDC R26, c[0x0][0x648] ;  /* 0x00019200ff1a7b82 */ /* 0x000e620000000800 */
[-C--:B0-----:R-:W-:Y:S02]  /*a1d0*/  SHF.R.U64 R15, R13, R9.reuse, R4 ;  /* 0x000000090d0f7219 */ /* 0x081fe40000001204 */
[----:B------:R-:W-:-:S02]  /*a1e0*/  SHF.L.U32 R8, R8, R9, RZ ;  /* 0x0000000908087219 */ /* 0x000fc400000006ff */
[-C--:B------:R-:W-:Y:S01]  /*a1f0*/  SHF.R.U32.HI R5, RZ, R9.reuse, R4 ;  /* 0x00000009ff057219 */ /* 0x080fe20000011604 */
[----:B------:R-:W-:Y:S01]  /*a200*/  IMAD.MOV.U32 R4, RZ, RZ, R15 ;  /* 0x000000ffff047224 */ /* 0x000fe200078e000f */
[----:B------:R-:W-:Y:S01]  /*a210*/  SHF.L.U32 R22, R6, R9, RZ ;  /* 0x0000000906167219 */ /* 0x000fe200000006ff */
[----:B------:R-:W0:Y:S01]  /*a220*/  LDC R27, c[0x0][0x638] ;  /* 0x00018e00ff1b7b82 */ /* 0x000e220000000800 */
[----:B------:R-:W-:-:S07]  /*a230*/  LOP3.LUT R28, RZ, R8, RZ, 0x33, !PT ;  /* 0x00000008ff1c7212 */ /* 0x000fce00078e33ff */
        /* <DEDUP_REMOVED lines=12> */
.L_x_290:
[----:B------:R-:W-:Y:S01]  /*a300*/  ISETP.NE.AND P0, PT, R2, 0x1, PT ;  /* 0x000000010200780c */ /* 0x000fe20003f05270 */
[----:B--2---:R-:W-:Y:S01]  /*a310*/  VIADD R7, R21, 0xffffffff ;  /* 0xffffffff15077836 */ /* 0x004fe20000000000 */
[----:B-1----:R-:W-:Y:S01]  /*a320*/  SHF.R.U64 R5, R4, R26, R5 ;  /* 0x0000001a04057219 */ /* 0x002fe20000001205 */
[----:B------:R-:W-:Y:S01]  /*a330*/  IMAD.MOV R14, RZ, RZ, -R14 ;  /* 0x000000ffff0e7224 */ /* 0x000fe200078e0a0e */
[----:B------:R-:W-:Y:S01]  /*a340*/  LOP3.LUT R4, R13, R28, RZ, 0xc0, !PT ;  /* 0x0000001c0d047212 */ /* 0x000fe200078ec0ff */
[----:B------:R-:W-:Y:S01]  /*a350*/  IMAD.MOV.U32 R8, RZ, RZ, R12 ;  /* 0x000000ffff087224 */ /* 0x000fe200078e000c */
[----:B------:R-:W-:Y:S01]  /*a360*/  LOP3.LUT R10, R10, R7, RZ, 0xc0, !PT ;  /* 0x000000070a0a7212 */ /* 0x000fe200078ec0ff */
[----:B------:R-:W-:Y:S02]  /*a370*/  IMAD.MOV R6, RZ, RZ, -R5 ;  /* 0x000000ffff067224 */ /* 0x000fe400078e0a05 */
[----:B------:R-:W-:-:S04]  /*a380*/  IMAD R4, R22, R5, R4 ;  /* 0x0000000516047224 */ /* 0x000fc800078e0204 */
[----:B------:R-:W-:Y:S02]  /*a390*/  @P0 IMAD R23, R20, R14, R3 ;  /* 0x0000000e14170224 */ /* 0x000fe400078e0203 */
[----:B0-----:R-:W-:Y:S02]  /*a3a0*/  IMAD R3, R6, R27, R15 ;  /* 0x0000001b06037224 */ /* 0x001fe400078e020f */
[----:B------:R-:W-:Y:S02]  /*a3b0*/  IMAD R7, R4, R29, R23 ;  /* 0x0000001d04077224 */ /* 0x000fe400078e0217 */
[----:B------:R-:W-:Y:S02]  /*a3c0*/  IMAD R4, R3, R21, R10 ;  /* 0x0000001503047224 */ /* 0x000fe400078e020a */
[----:B------:R-:W-:-:S03]  /*a3d0*/  IMAD.MOV.U32 R6, RZ, RZ, 0x1 ;  /* 0x00000001ff067424 */ /* 0x000fc600078e00ff */
[----:B------:R-:W-:Y:S02]  /*a3e0*/  SEL R9, R4, R7, !P0 ;  /* 0x0000000704097207 */ /* 0x000fe40004000000 */
[----:B------:R-:W-:-:S07]  /*a3f0*/  SEL R7, R7, R4, !P0 ;  /* 0x0000000407077207 */ /* 0x000fce0004000000 */
.L_x_288:
[----:B------:R-:W-:-:S08]  /*a400*/  NOP ;  /* 0x0000000000007918 */ /* 0x000fd00000000000 */
[----:B------:R-:W0:-:S00]  /*a410*/  USETMAXREG.DEALLOC.CTAPOOL 0x28 ;  /* 0x00000028000079c8 */ /* 0x000e0000080e0500 */
[----:B0-----:R-:W-:-:S13]  /*a420*/  ISETP.NE.AND P0, PT, R0, RZ, PT ;  /* 0x000000ff0000720c */ /* 0x001fda0003f05270 */
[----:B------:R-:W-:Y:S05]  /*a430*/  @P0 EXIT ;  /* 0x000000000000094d */ /* 0x000fea0003800000 */
[----:B------:R-:W-:Y:S01]  /*a440*/  LOP3.LUT P0, RZ, R6, 0xff, RZ, 0xc0, !PT ;  /* 0x000000ff06ff7812 */ /* 0x000fe2000780c0ff */
[----:B------:R-:W-:Y:S02]  /*a450*/  IMAD.MOV.U32 R0, RZ, RZ, 0x1 ;  /* 0x00000001ff007424 */ /* 0x000fe400078e00ff */
[----:B------:R-:W-:-:S10]  /*a460*/  IMAD.MOV.U32 R12, RZ, RZ, RZ ;  /* 0x000000ffff0c7224 */ /* 0x000fd400078e00ff */
[----:B------:R-:W-:Y:S05]  /*a470*/  @!P0 BRA `(.L_x_291) ;  /* 0x0000000c00308947 */ /* 0x000fea0003800000 */
[----:B------:R-:W0:Y:S01]  /*a480*/  LDC R0, c[0x0][0x28c] ;  /* 0x0000a300ff007b82 */ /* 0x000e220000000800 */
[----:B------:R-:W-:Y:S01]  /*a490*/  ULDC UR5, c[0x0][0x600] ;  /* 0x0001800000057ab9 */ /* 0x000fe20000000800 */
[----:B------:R-:W-:Y:S01]  /*a4a0*/  ULDC UR4, c[0x0][0xc] ;  /* 0x0000030000047ab9 */ /* 0x000fe20000000800 */
[----:B------:R-:W-:Y:S01]  /*a4b0*/  UIADD3 UR16, UR5, -0x1, URZ ;  /* 0xffffffff05107890 */ /* 0x000fe2000fffe03f */
[C---:B------:R-:W-:Y:S01]  /*a4c0*/  LOP3.LUT P2, RZ, R18.reuse, 0x7f, RZ, 0xc0, !PT ;  /* 0x0000007f12ff7812 */ /* 0x040fe2000784c0ff */
[----:B------:R-:W-:Y:S01]  /*a4d0*/  ULDC UR6, c[0x0][0x658] ;  /* 0x0001960000067ab9 */ /* 0x000fe20000000800 */
[----:B------:R-:W-:Y:S01]  /*a4e0*/  ULDC UR5, c[0x0][0x10] ;  /* 0x0000040000057ab9 */ /* 0x000fe20000000800 */
[----:B------:R-:W-:Y:S01]  /*a4f0*/  UMOV UR7, 0xffffffff ;  /* 0xffffffff00077882 */ /* 0x000fe20000000000 */
[----:B------:R-:W-:Y:S01]  /*a500*/  UMOV UR8, 0x1 ;  /* 0x0000000100087882 */ /* 0x000fe20000000000 */
[----:B------:R-:W-:Y:S01]  /*a510*/  UIMAD.WIDE.U32 UR4, UR4, UR5, URZ ;  /* 0x00000005040472a5 */ /* 0x000fe2000f8e003f */
[----:B------:R-:W-:Y:S01]  /*a520*/  LOP3.LUT P0, RZ, R18, 0x1f, RZ, 0xc0, !PT ;  /* 0x0000001f12ff7812 */ /* 0x000fe2000780c0ff */
[----:B------:R-:W-:Y:S01]  /*a530*/  USHF.L.U32 UR7, UR7, UR6, URZ ;  /* 0x0000000607077299 */ /* 0x000fe2000800063f */
[----:B------:R-:W-:Y:S01]  /*a540*/  BSSY B0, `(.L_x_291) ;  /* 0x00000bf000007945 */ /* 0x000fe20003800000 */
[----:B------:R-:W-:Y:S01]  /*a550*/  USHF.L.U32 UR18, UR8, UR6, URZ ;  /* 0x0000000608127299 */ /* 0x000fe2000800063f */
[----:B------:R-:W-:Y:S01]  /*a560*/  IMAD.MOV.U32 R13, RZ, RZ, 0x1 ;  /* 0x00000001ff0d7424 */ /* 0x000fe200078e00ff */
[----:B------:R-:W-:Y:S01]  /*a570*/  LOP3.LUT R11, R19, 0x2, RZ, 0xfc, !PT ;  /* 0x00000002130b7812 */ /* 0x000fe200078efcff */
[----:B------:R-:W-:Y:S01]  /*a580*/  ULDC UR6, c[0x0][0x14] ;  /* 0x0000050000067ab9 */ /* 0x000fe20000000800 */
[----:B------:R-:W-:Y:S01]  /*a590*/  PLOP3.LUT P0, PT, P0, P2, PT, 0x8a, 0x0 ;  /* 0x000000000000781c */ /* 0x000fe20000705172 */
[----:B------:R-:W-:Y:S01]  /*a5a0*/  UIMAD.WIDE.U32 UR20, UR4, UR6, URZ ;  /* 0x00000006041472a5 */ /* 0x000fe2000f8e003f */
[----:B------:R-:W-:Y:S01]  /*a5b0*/  IMAD.MOV.U32 R12, RZ, RZ, RZ ;  /* 0x000000ffff0c7224 */ /* 0x000fe200078e00ff */
[----:B------:R-:W-:-:S02]  /*a5c0*/  UIMAD UR13, UR5, UR6, URZ ;  /* 0x00000006050d72a4 */ /* 0x000fc4000f8e023f */
[----:B------:R-:W-:Y:S01]  /*a5d0*/  ULOP3.LUT UR17, URZ, UR7, URZ, 0x33, !UPT ;  /* 0x000000073f117292 */ /* 0x000fe2000f8e333f */
[----:B0-----:R-:W-:Y:S01]  /*a5e0*/  VIADD R0, R0, 0x1f ;  /* 0x0000001f00007836 */ /* 0x001fe20000000000 */
[----:B------:R-:W-:Y:S01]  /*a5f0*/  UIADD3 UR13, UR21, UR13, URZ ;  /* 0x0000000d150d7290 */ /* 0x000fe2000fffe03f */
[----:B------:R-:W-:-:S03]  /*a600*/  ULDC.64 UR22, c[0x0][0x198] ;  /* 0x0000660000167ab9 */ /* 0x000fc60000000a00 */
[----:B------:R-:W-:-:S04]  /*a610*/  SHF.R.S32.HI R3, RZ, 0x1f, R0 ;  /* 0x0000001fff037819 */ /* 0x000fc80000011400 */
[----:B------:R-:W-:Y:S01]  /*a620*/  LEA.HI R3, R3, R0, RZ, 0x5 ;  /* 0x0000000003037211 */ /* 0x000fe200078f28ff */
[----:B------:R-:W-:-:S03]  /*a630*/  IMAD.MOV.U32 R0, RZ, RZ, 0x1 ;  /* 0x00000001ff007424 */ /* 0x000fc600078e00ff */
[----:B------:R-:W-:-:S05]  /*a640*/  SHF.R.S32.HI R3, RZ, 0x5, R3 ;  /* 0x00000005ff037819 */ /* 0x000fca0000011403 */
[----:B------:R-:W-:-:S07]  /*a650*/  VIADD R10, R3, 0x1 ;  /* 0x00000001030a7836 */ /* 0x000fce0000000000 */
.L_x_303:
[----:B------:R-:W-:-:S03]  /*a660*/  UMOV UR4, 0xffffffff ;  /* 0xffffffff00047882 */ /* 0x000fc60000000000 */
[----:B------:R-:W-:Y:S05]  /*a670*/  BRA.DIV UR4, `(.L_x_292) ;  /* 0x0000001204507947 */ /* 0x000fea000b800000 */
[----:B------:R-:W-:-:S13]  /*a680*/  ELECT P6, URZ, PT ;  /* 0x00000000003f782f */ /* 0x000fda00038c0000 */
.L_x_319:
[----:B------:R-:W0:Y:S01]  /*a690*/  LDC R4, c[0x0][0x28c] ;  /* 0x0000a300ff047b82 */ /* 0x000e220000000800 */
[----:B------:R-:W-:Y:S01]  /*a6a0*/  BSSY B1, `(.L_x_293) ;  /* 0x0000037000017945 */ /* 0x000fe20003800000 */
[----:B0-----:R-:W-:-:S13]  /*a6b0*/  ISETP.LT.OR P6, PT, R4, 0x1, !P6 ;  /* 0x000000010400780c */ /* 0x001fda00077c1670 */
[----:B------:R-:W-:Y:S05]  /*a6c0*/  @P6 BRA `(.L_x_294) ;  /* 0x0000000000d06947 */ /* 0x000fea0003800000 */
[----:B------:R-:W-:Y:S02]  /*a6d0*/  IMAD.SHL.U32 R15, R9, 0x100, RZ ;  /* 0x00000100090f7824 */ /* 0x000fe400078e00ff */
[----:B------:R-:W-:Y:S02]  /*a6e0*/  IMAD.SHL.U32 R18, R7, 0x80, RZ ;  /* 0x0000008007127824 */ /* 0x000fe400078e00ff */
[----:B------:R-:W-:Y:S02]  /*a6f0*/  IMAD.MOV.U32 R20, RZ, RZ, RZ ;  /* 0x000000ffff147224 */ /* 0x000fe400078e00ff */
[----:B------:R-:W-:Y:S02]  /*a700*/  IMAD.MOV.U32 R4, RZ, RZ, R10 ;  /* 0x000000ffff047224 */ /* 0x000fe400078e000a */
[----:B------:R-:W-:Y:S02]  /*a710*/  IMAD.MOV.U32 R5, RZ, RZ, R0 ;  /* 0x000000ffff057224 */ /* 0x000fe400078e0000 */
[----:B------:R-:W-:-:S07]  /*a720*/  IMAD.MOV.U32 R6, RZ, RZ, R12 ;  /* 0x000000ffff067224 */ /* 0x000fce00078e000c */
.L_x_298:
[----:B------:R-:W0:Y:S01]  /*a730*/  S2R R14, SR_CgaCtaId ;  /* 0x00000000000e7919 */ /* 0x000e220000008800 */
[----:B------:R-:W-:Y:S01]  /*a740*/  MOV R7, 0x400 ;  /* 0x0000040000077802 */ /* 0x000fe20000000f00 */
[----:B------:R-:W1:Y:S03]  /*a750*/  @!P2 LDC R9, c[0x0][0x500] ;  /* 0x00014000ff09ab82 */ /* 0x000e660000000800 */
[----:B0-----:R-:W-:Y:S02]  /*a760*/  LEA R21, R14, R7, 0x18 ;  /* 0x000000070e157211 */ /* 0x001fe400078ec0ff */
[----:B------:R-:W-:-:S03]  /*a770*/  SHF.L.U32 R7, R5, 0x1f, RZ ;  /* 0x0000001f05077819 */ /* 0x000fc600000006ff */
[----:B------:R-:W-:-:S04]  /*a780*/  IMAD R14, R6, 0x8, R21 ;  /* 0x00000008060e7824 */ /* 0x000fc800078e0215 */
[----:B------:R-:W0:Y:S02]  /*a790*/  SYNCS.PHASECHK.TRANS64.TRYWAIT P1, [R14+URZ+0x48], R7 ;  /* 0x000048070e0075a7 */ /* 0x000e24000802017f */
[----:B01----:R-:W-:Y:S05]  /*a7a0*/  @!P1 BRA `(.L_x_295) ;  /* 0x0000001000249947 */ /* 0x003fea0003800000 */
.L_x_320:
[----:B0-----:R-:W-:Y:S01]  /*a7b0*/  PRMT R7, R11, 0x9910, RZ ;  /* 0x000099100b077816 */ /* 0x001fe200000000ff */
[----:B------:R0:W-:Y:S03]  /*a7c0*/  @!P2 SYNCS.ARRIVE.TRANS64 RZ, [R14+URZ], R9 ;  /* 0x000000090effa9a7 */ /* 0x0001e6000800003f */
[----:B------:R-:W-:-:S13]  /*a7d0*/  ISETP.NE.AND P1, PT, R7, 0x2, PT ;  /* 0x000000020700780c */ /* 0x000fda0003f25270 */
[----:B0-----:R-:W-:Y:S05]  /*a7e0*/  @P1 BRA `(.L_x_296) ;  /* 0x0000000000041947 */ /* 0x001fea0003800000 */
[----:B------:R-:W-:Y:S01]  /*a7f0*/  BPT.TRAP 0x1 ;  /* 0x000000040000795c */ /* 0x000fe20000300000 */
.L_x_296:
[----:B------:R-:W-:Y:S05]  /*a800*/  @P0 BRA `(.L_x_297) ;  /* 0x0000000000040947 */ /* 0x000fea0003800000 */
[----:B------:R-:W-:Y:S01]  /*a810*/  BPT.TRAP 0x1 ;  /* 0x000000040000795c */ /* 0x000fe20000300000 */
.L_x_297:
[--C-:B------:R-:W-:Y:S01]  /*a820*/  IMAD R7, R6, 0x2000, R21.reuse ;  /* 0x0000200006077824 */ /* 0x100fe200078e0215 */
[----:B------:R-:W-:Y:S01]  /*a830*/  R2UR UR9, R14 ;  /* 0x000000000e0972ca */ /* 0x000fe200000e0000 */
[----:B------:R-:W-:Y:S01]  /*a840*/  IMAD R21, R6, 0x4000, R21 ;  /* 0x0000400006157824 */ /* 0x000fe200078e0215 */
[----:B------:R-:W-:Y:S01]  /*a850*/  UIADD3 UR4, UP0, UR22, 0xf0, URZ ;  /* 0x000000f016047890 */ /* 0x000fe2000ff1e03f */
[----:B------:R-:W-:Y:S01]  /*a860*/  VIADD R4, R4, 0xffffffff ;  /* 0xffffffff04047836 */ /* 0x000fe20000000000 */
[----:B------:R-:W-:Y:S01]  /*a870*/  R2UR UR5, R7 ;  /* 0x00000000070572ca */ /* 0x000fe200000e0000 */
[----:B------:R-:W-:Y:S01]  /*a880*/  UIADD3 UR24, UP1, UR22, 0x1f0, URZ ;  /* 0x000001f016187890 */ /* 0x000fe2000ff3e03f */
[----:B------:R-:W-:Y:S01]  /*a890*/  R2UR UR8, R21 ;  /* 0x00000000150872ca */ /* 0x000fe200000e0000 */
[----:B------:R-:W-:Y:S01]  /*a8a0*/  VIADD R6, R6, 0x1 ;  /* 0x0000000106067836 */ /* 0x000fe20000000000 */
[----:B------:R-:W-:Y:S01]  /*a8b0*/  R2UR UR11, R18 ;  /* 0x00000000120b72ca */ /* 0x000fe200000e0000 */
[----:B------:R-:W-:Y:S01]  /*a8c0*/  UIADD3.X UR25, URZ, UR23, URZ, UP1, !UPT ;  /* 0x000000173f197290 */ /* 0x000fe20008ffe43f */
[----:B------:R-:W-:Y:S01]  /*a8d0*/  R2UR UR10, R20 ;  /* 0x00000000140a72ca */ /* 0x000fe200000e0000 */
[----:B------:R-:W-:Y:S01]  /*a8e0*/  UMOV UR6, 0x0 ;  /* 0x0000000000067882 */ /* 0x000fe20000000000 */
[----:B------:R-:W-:Y:S01]  /*a8f0*/  R2UR UR12, R8 ;  /* 0x00000000080c72ca */ /* 0x000fe200000e0000 */
[----:B------:R-:W-:Y:S01]  /*a900*/  UMOV UR7, 0x10000000 ;  /* 0x1000000000077882 */ /* 0x000fe20000000000 */
[----:B------:R-:W-:Y:S01]  /*a910*/  R2UR UR19, R15 ;  /* 0x000000000f1372ca */ /* 0x000fe200000e0000 */
[----:B------:R-:W-:Y:S01]  /*a920*/  VIADD R20, R20, 0x20 ;  /* 0x0000002014147836 */ /* 0x000fe20000000000 */
[----:B------:R-:W-:Y:S01]  /*a930*/  ISETP.GT.AND P3, PT, R4, 0x1, PT ;  /* 0x000000010400780c */ /* 0x000fe20003f64270 */
[----:B------:R-:W-:Y:S01]  /*a940*/  UIADD3 UR14, UR5, 0x180, URZ ;  /* 0x00000180050e7890 */ /* 0x000fe2000fffe03f */
[----:B------:R-:W-:Y:S01]  /*a950*/  ISETP.NE.AND P1, PT, R6, 0x9, PT ;  /* 0x000000090600780c */ /* 0x000fe20003f25270 */
[----:B------:R-:W-:-:S02]  /*a960*/  UIADD3.X UR5, URZ, UR23, URZ, UP0, !UPT ;  /* 0x000000173f057290 */ /* 0x000fc400087fe43f */
[----:B------:R-:W-:Y:S01]  /*a970*/  UIADD3 UR15, UR8, 0x12180, URZ ;  /* 0x00012180080f7890 */ /* 0x000fe2000fffe03f */
[----:B------:R-:W-:Y:S02]  /*a980*/  SEL R14, RZ, 0x1, P1 ;  /* 0x00000001ff0e7807 */ /* 0x000fe40000800000 */
[----:B------:R-:W-:Y:S01]  /*a990*/  UMOV UR8, UR14 ;  /* 0x0000000e00087c82 */ /* 0x000fe20008000000 */
[----:B------:R-:W-:Y:S02]  /*a9a0*/  SEL R6, R6, RZ, P1 ;  /* 0x000000ff06067207 */ /* 0x000fe40000800000 */
[----:B------:R-:W-:Y:S01]  /*a9b0*/  LOP3.LUT R5, R5, R14, RZ, 0x3c, !PT ;  /* 0x0000000e05057212 */ /* 0x000fe200078e3cff */
[----:B------:R0:W-:Y:S02]  /*a9c0*/  UTMALDG.3D [UR8], [UR4], desc[UR6] ;  /* 0x00000608040075b4 */ /* 0x0001e40008011000 */
[----:B0-----:R-:W-:Y:S01]  /*a9d0*/  UMOV UR8, UR15 ;  /* 0x0000000f00087c82 */ /* 0x001fe20008000000 */
[----:B------:R-:W-:-:S02]  /*a9e0*/  UMOV UR11, UR19 ;  /* 0x00000013000b7c82 */ /* 0x000fc40008000000 */
[----:B------:R0:W-:Y:S02]  /*a9f0*/  UTMALDG.3D [UR8], [UR24], desc[UR6] ;  /* 0x00000608180075b4 */ /* 0x0001e40008011000 */
[----:B0-----:R-:W-:Y:S05]  /*aa00*/  @P3 BRA `(.L_x_298) ;  /* 0xfffffffc00483947 */ /* 0x001fea000383ffff */
.L_x_294:
[----:B------:R-:W-:Y:S05]  /*aa10*/  BSYNC B1 ;  /* 0x0000000000017941 */ /* 0x000fea0003800000 */
.L_x_293:
[----:B------:R-:W-:Y:S01]  /*aa20*/  LOP3.LUT P3, RZ, R13, 0xff, RZ, 0xc0, !PT ;  /* 0x000000ff0dff7812 */ /* 0x000fe2000786c0ff */
[----:B------:R-:W-:Y:S01]  /*aa30*/  IMAD.IADD R12, R3, 0x1, R12 ;  /* 0x00000001030c7824 */ /* 0x000fe200078e020c */
[----:B------:R-:W-:Y:S01]  /*aa40*/  IADD3 R16, P4, R16, UR20, RZ ;  /* 0x0000001410107c10 */ /* 0x000fe2000ff9e0ff */
[----:B------:R-:W-:Y:S01]  /*aa50*/  ULDC.64 UR4, c[0x0][0x650] ;  /* 0x0001940000047ab9 */ /* 0x000fe20000000a00 */
[----:B------:R-:W-:Y:S01]  /*aa60*/  BSSY B1, `(.L_x_299) ;  /* 0x000006a000017945 */ /* 0x000fe20003800000 */
[----:B------:R-:W-:Y:S01]  /*aa70*/  IMAD.MOV.U32 R9, RZ, RZ, -0x1 ;  /* 0xffffffffff097424 */ /* 0x000fe200078e00ff */
[----:B------:R-:W-:Y:S01]  /*aa80*/  ISETP.GT.U32.AND P1, PT, R12, 0x8, PT ;  /* 0x000000080c00780c */ /* 0x000fe20003f24070 */
[----:B------:R-:W-:Y:S01]  /*aa90*/  IMAD.MOV.U32 R8, RZ, RZ, -0x1 ;  /* 0xffffffffff087424 */ /* 0x000fe200078e00ff */
[----:B------:R-:W-:Y:S02]  /*aaa0*/  IADD3.X R17, R17, UR13, RZ, P4, !PT ;  /* 0x0000000d11117c10 */ /* 0x000fe4000a7fe4ff */
[----:B------:R-:W-:-:S02]  /*aab0*/  ISETP.LT.U32.AND P1, PT, R3, 0x9, P1 ;  /* 0x000000090300780c */ /* 0x000fc40000f21070 */
[----:B------:R-:W-:Y:S01]  /*aac0*/  PRMT R13, RZ, 0x7610, R13 ;  /* 0x00007610ff0d7816 */ /* 0x000fe2000000000d */
[----:B------:R-:W0:Y:S01]  /*aad0*/  @P3 S2R R5, SR_CgaCtaId ;  /* 0x0000000000053919 */ /* 0x000e220000008800 */
[----:B------:R-:W-:-:S04]  /*aae0*/  @P3 MOV R4, 0x400 ;  /* 0x0000040000043802 */ /* 0x000fc80000000f00 */
[----:B0-----:R-:W-:Y:S01]  /*aaf0*/  @P3 LEA R6, R5, R4, 0x18 ;  /* 0x0000000405063211 */ /* 0x001fe200078ec0ff */
[----:B------:R-:W-:-:S03]  /*ab00*/  IMAD.WIDE.U32 R4, R12, 0x38e38e39, RZ ;  /* 0x38e38e390c047825 */ /* 0x000fc600078e00ff */
[----:B------:R0:W-:Y:S01]  /*ab10*/  @P3 SYNCS.ARRIVE.TRANS64.A1T0 RZ, [R6+URZ+0xa8], RZ ;  /* 0x0000a8ff06ff39a7 */ /* 0x0001e2000810003f */
[----:B------:R-:W-:Y:S02]  /*ab20*/  ISETP.GE.U32.AND P3, PT, R3, 0x9, PT ;  /* 0x000000090300780c */ /* 0x000fe40003f66070 */
[----:B------:R-:W-:Y:S02]  /*ab30*/  SHF.R.U32.HI R7, RZ, 0x1, R5 ;  /* 0x00000001ff077819 */ /* 0x000fe40000011605 */
[----:B------:R-:W-:Y:S02]  /*ab40*/  SEL R5, RZ, 0x1, !P1 ;  /* 0x00000001ff057807 */ /* 0x000fe40004800000 */
[----:B------:R-:W-:Y:S01]  /*ab50*/  ISETP.GE.U32.AND P1, PT, R16, UR4, PT ;  /* 0x0000000410007c0c */ /* 0x000fe2000bf26070 */
[----:B------:R-:W-:Y:S01]  /*ab60*/  IMAD R12, R7, -0x9, R12 ;  /* 0xfffffff7070c7824 */ /* 0x000fe200078e020c */
[----:B------:R-:W-:Y:S02]  /*ab70*/  LOP3.LUT R0, R0, R5, RZ, 0x3c, !PT ;  /* 0x0000000500007212 */ /* 0x000fe400078e3cff */
[----:B------:R-:W-:-:S02]  /*ab80*/  ISETP.GE.U32.AND.EX P1, PT, R17, UR5, PT, P1 ;  /* 0x0000000511007c0c */ /* 0x000fc4000bf26110 */
[----:B------:R-:W-:Y:S02]  /*ab90*/  PRMT R4, RZ, 0x7610, R4 ;  /* 0x00007610ff047816 */ /* 0x000fe40000000004 */
[----:B------:R-:W-:Y:S01]  /*aba0*/  @P3 LOP3.LUT R0, R0, 0x1, R7, 0x78, !PT ;  /* 0x0000000100003812 */ /* 0x000fe200078e7807 */
[----:B------:R-:W-:-:S08]  /*abb0*/  IMAD.MOV.U32 R7, RZ, RZ, -0x1 ;  /* 0xffffffffff077424 */ /* 0x000fd000078e00ff */
[----:B0-----:R-:W-:Y:S05]  /*abc0*/  @P1 BRA `(.L_x_300) ;  /* 0x00000004004c1947 */ /* 0x001fea0003800000 */
[----:B------:R-:W-:Y:S01]  /*abd0*/  ULDC.64 UR4, c[0x0][0x628] ;  /* 0x00018a0000047ab9 */ /* 0x000fe20000000a00 */
[----:B------:R-:W0:Y:S01]  /*abe0*/  S2R R15, SR_CTAID.X ;  /* 0x00000000000f7919 */ /* 0x000e220000002500 */
[----:B------:R-:W-:Y:S01]  /*abf0*/  ISETP.NE.U32.AND P1, PT, RZ, UR4, PT ;  /* 0x00000004ff007c0c */ /* 0x000fe2000bf25070 */
[----:B------:R-:W-:Y:S01]  /*ac00*/  ULDC UR7, c[0x0][0x630] ;  /* 0x00018c0000077ab9 */ /* 0x000fe20000000800 */
[----:B------:R-:W-:Y:S01]  /*ac10*/  IMAD.MOV.U32 R4, RZ, RZ, R16 ;  /* 0x000000ffff047224 */ /* 0x000fe200078e0010 */
[----:B------:R-:W1:Y:S01]  /*ac20*/  S2R R14, SR_CTAID.Y ;  /* 0x00000000000e7919 */ /* 0x000e620000002600 */
[----:B------:R-:W-:Y:S01]  /*ac30*/  ISETP.NE.AND.EX P1, PT, RZ, UR5, PT, P1 ;  /* 0x00000005ff007c0c */ /* 0x000fe2000bf25310 */
[----:B------:R-:W-:-:S12]  /*ac40*/  IMAD.MOV.U32 R5, RZ, RZ, R17 ;  /* 0x000000ffff057224 */ /* 0x000fd800078e0011 */
[----:B------:R-:W-:Y:S05]  /*ac50*/  @!P1 BRA `(.L_x_301) ;  /* 0x0000000000289947 */ /* 0x000fea0003800000 */
[----:B------:R-:W-:Y:S02]  /*ac60*/  ULDC UR6, c[0x0][0x634] ;  /* 0x00018d0000067ab9 */ /* 0x000fe40000000800 */
[----:B------:R-:W-:-:S05]  /*ac70*/  IADD3 R9, P1, R16, UR6, RZ ;  /* 0x0000000610097c10 */ /* 0x000fca000ff3e0ff */
[----:B------:R-:W-:-:S04]  /*ac80*/  IMAD.X R21, RZ, RZ, R17, P1 ;  /* 0x000000ffff157224 */ /* 0x000fc800008e0611 */
[----:B------:R-:W-:-:S04]  /*ac90*/  IMAD.WIDE.U32 R6, R21, UR4, RZ ;  /* 0x0000000415067c25 */ /* 0x000fc8000f8e00ff */
[----:B------:R-:W-:-:S04]  /*aca0*/  IMAD.WIDE.U32 R6, P1, R9, UR5, R6 ;  /* 0x0000000509067c25 */ /* 0x000fc8000f820006 */
[----:B------:R-:W-:-:S04]  /*acb0*/  IMAD.WIDE.U32 R8, R9, UR4, RZ ;  /* 0x0000000409087c25 */ /* 0x000fc8000f8e00ff */
[----:B------:R-:W-:Y:S01]  /*acc0*/  IMAD.X R5, RZ, RZ, RZ, P1 ;  /* 0x000000ffff057224 */ /* 0x000fe200008e06ff */
[----:B------:R-:W-:Y:S01]  /*acd0*/  IADD3 RZ, P1, R9, R6, RZ ;  /* 0x0000000609ff7210 */ /* 0x000fe20007f3e0ff */
[----:B------:R-:W-:-:S04]  /*ace0*/  IMAD.MOV.U32 R4, RZ, RZ, R7 ;  /* 0x000000ffff047224 */ /* 0x000fc800078e0007 */
[----:B------:R-:W-:-:S08]  /*acf0*/  IMAD.WIDE.U32.X R4, R21, UR5, R4, P1 ;  /* 0x0000000515047c25 */ /* 0x000fd000088e0404 */
.L_x_301:
[--C-:B------:R-:W-:Y:S01]  /*ad00*/  SHF.R.U64 R8, R4, UR7, R5.reuse ;  /* 0x0000000704087c19 */ /* 0x100fe20008001205 */
[----:B------:R-:W-:Y:S01]  /*ad10*/  ULDC.64 UR4, c[0x0][0x620] ;  /* 0x0001880000047ab9 */ /* 0x000fe20000000a00 */
[----:B------:R-:W-:Y:S01]  /*ad20*/  SHF.R.U32.HI R4, RZ, UR7, R5 ;  /* 0x00000007ff047c19 */ /* 0x000fe20008011605 */
[----:B------:R-:W2:Y:S01]  /*ad30*/  LDC R24, c[0x0][0x144] ;  /* 0x00005100ff187b82 */ /* 0x000ea20000000800 */
[----:B------:R-:W-:Y:S01]  /*ad40*/  IADD3 R7, P1, RZ, -R8, RZ ;  /* 0x80000008ff077210 */ /* 0x000fe20007f3e0ff */
[----:B------:R-:W-:Y:S01]  /*ad50*/  ULDC.64 UR8, c[0x0][0x640] ;  /* 0x0001900000087ab9 */ /* 0x000fe20000000a00 */
[----:B0-----:R-:W-:Y:S01]  /*ad60*/  I2FP.F32.U32 R9, R15 ;  /* 0x0000000f00097245 */ /* 0x001fe20000201000 */
[----:B------:R-:W-:Y:S02]  /*ad70*/  ULDC UR6, c[0x0][0x608] ;  /* 0x0001820000067ab9 */ /* 0x000fe40000000800 */
[----:B------:R-:W-:Y:S01]  /*ad80*/  IMAD.X R4, RZ, RZ, ~R4, P1 ;  /* 0x000000ffff047224 */ /* 0x000fe200008e0e04 */
[----:B------:R-:W-:Y:S01]  /*ad90*/  ISETP.NE.U32.AND P1, PT, RZ, UR8, PT ;  /* 0x00000008ff007c0c */ /* 0x000fe2000bf25070 */
[----:B------:R-:W0:Y:S02]  /*ada0*/  LDC R21, c[0x0][0x148] ;  /* 0x00005200ff157b82 */ /* 0x000e240000000800 */
[----:B------:R-:W-:Y:S01]  /*adb0*/  IMAD R6, R4, UR4, RZ ;  /* 0x0000000404067c24 */ /* 0x000fe2000f8e02ff */
[----:B------:R-:W-:Y:S01]  /*adc0*/  ISETP.NE.AND.EX P1, PT, RZ, UR9, PT, P1 ;  /* 0x00000009ff007c0c */ /* 0x000fe2000bf25310 */
[----:B------:R-:W-:Y:S01]  /*add0*/  IMAD.WIDE.U32 R4, R7, UR4, R16 ;  /* 0x0000000407047c25 */ /* 0x000fe2000f8e0010 */
[----:B------:R-:W-:-:S03]  /*ade0*/  ULDC UR4, c[0x0][0x150] ;  /* 0x0000540000047ab9 */ /* 0x000fc60000000800 */
[----:B------:R-:W-:Y:S02]  /*adf0*/  IMAD R7, R7, UR5, R6 ;  /* 0x0000000507077c24 */ /* 0x000fe4000f8e0206 */
[----:B------:R-:W-:Y:S01]  /*ae00*/  FMUL R6, R9, UR4 ;  /* 0x0000000409067c20 */ /* 0x000fe20008400000 */
[----:B------:R-:W-:Y:S01]  /*ae10*/  ULDC UR4, c[0x0][0x618] ;  /* 0x0001860000047ab9 */ /* 0x000fe20000000800 */
[----:B------:R-:W-:Y:S01]  /*ae20*/  ULDC UR5, c[0x0][0x154] ;  /* 0x0000550000057ab9 */ /* 0x000fe20000000800 */
[----:B------:R-:W-:-:S03]  /*ae30*/  IMAD.IADD R5, R5, 0x1, R7 ;  /* 0x0000000105057824 */ /* 0x000fc600078e0207 */
[----:B------:R-:W3:Y:S02]  /*ae40*/  F2I.U32.TRUNC.NTZ R6, R6 ;  /* 0x0000000600067305 */ /* 0x000ee4000020f000 */
[----:B------:R-:W-:Y:S02]  /*ae50*/  SHF.R.U64 R9, R4, UR4, R5 ;  /* 0x0000000404097c19 */ /* 0x000fe40008001205 */
[----:B-1----:R-:W-:-:S05]  /*ae60*/  I2FP.F32.U32 R4, R14 ;  /* 0x0000000e00047245 */ /* 0x002fca0000201000 */
[----:B------:R-:W-:Y:S01]  /*ae70*/  FMUL R22, R4, UR5 ;  /* 0x0000000504167c20 */ /* 0x000fe20008400000 */
[----:B------:R-:W-:Y:S01]  /*ae80*/  SHF.R.U32.HI R4, RZ, UR4, R5 ;  /* 0x00000004ff047c19 */ /* 0x000fe20008011605 */
[----:B------:R-:W-:-:S03]  /*ae90*/  ULDC UR4, c[0x0][0x658] ;  /* 0x0001960000047ab9 */ /* 0x000fc60000000800 */
[--C-:B------:R-:W-:Y:S01]  /*aea0*/  SHF.R.U64 R20, R9, UR6, R4.reuse ;  /* 0x0000000609147c19 */ /* 0x100fe20008001204 */
[----:B------:R-:W1:Y:S01]  /*aeb0*/  F2I.U32.TRUNC.NTZ R22, R22 ;  /* 0x0000001600167305 */ /* 0x000e62000020f000 */
[----:B------:R-:W-:Y:S01]  /*aec0*/  SHF.R.U32.HI R5, RZ, UR6, R4 ;  /* 0x00000006ff057c19 */ /* 0x000fe20008011604 */
[----:B---3--:R-:W-:-:S03]  /*aed0*/  IMAD.MOV R6, RZ, RZ, -R6 ;  /* 0x000000ffff067224 */ /* 0x008fc600078e0a06 */
[----:B------:R-:W-:Y:S01]  /*aee0*/  SHF.R.U64 R18, R20, UR4, R5 ;  /* 0x0000000414127c19 */ /* 0x000fe20008001205 */
[----:B--2---:R-:W-:Y:S01]  /*aef0*/  IMAD R15, R24, R6, R15 ;  /* 0x00000006180f7224 */ /* 0x004fe200078e020f */
[----:B------:R-:W-:-:S03]  /*af00*/  SHF.R.U32.HI R23, RZ, UR4, R5 ;  /* 0x00000004ff177c19 */ /* 0x000fc60008011605 */
[----:B------:R-:W-:Y:S02]  /*af10*/  IMAD.MOV.U32 R4, RZ, RZ, R18 ;  /* 0x000000ffff047224 */ /* 0x000fe400078e0012 */
[----:B------:R-:W-:Y:S01]  /*af20*/  IMAD.MOV.U32 R5, RZ, RZ, R23 ;  /* 0x000000ffff057224 */ /* 0x000fe200078e0017 */
[----:B-1----:R-:W-:Y:S06]  /*af30*/  @!P1 BRA `(.L_x_302) ;  /* 0x0000000000289947 */ /* 0x002fec0003800000 */
[----:B------:R-:W-:Y:S02]  /*af40*/  ULDC UR4, c[0x0][0x64c] ;  /* 0x0001930000047ab9 */ /* 0x000fe40000000800 */
[----:B------:R-:W-:-:S05]  /*af50*/  IADD3 R5, P1, R18, UR4, RZ ;  /* 0x0000000412057c10 */ /* 0x000fca000ff3e0ff */
[----:B------:R-:W-:-:S04]  /*af60*/  IMAD.X R23, RZ, RZ, R23, P1 ;  /* 0x000000ffff177224 */ /* 0x000fc800008e0617 */
[----:B------:R-:W-:-:S04]  /*af70*/  IMAD.WIDE.U32 R6, R23, UR8, RZ ;  /* 0x0000000817067c25 */ /* 0x000fc8000f8e00ff */
[----:B------:R-:W-:-:S04]  /*af80*/  IMAD.WIDE.U32 R6, P1, R5, UR9, R6 ;  /* 0x0000000905067c25 */ /* 0x000fc8000f820006 */
[----:B------:R-:W-:-:S04]  /*af90*/  IMAD.WIDE.U32 R4, R5, UR8, RZ ;  /* 0x0000000805047c25 */ /* 0x000fc8000f8e00ff */
[----:B------:R-:W-:Y:S01]  /*afa0*/  IMAD.MOV.U32 R4, RZ, RZ, R7 ;  /* 0x000000ffff047224 */ /* 0x000fe200078e0007 */
[----:B------:R-:W-:Y:S01]  /*afb0*/  IADD3 RZ, P3, R5, R6, RZ ;  /* 0x0000000605ff7210 */ /* 0x000fe20007f7e0ff */
[----:B------:R-:W-:-:S04]  /*afc0*/  IMAD.X R5, RZ, RZ, RZ, P1 ;  /* 0x000000ffff057224 */ /* 0x000fc800008e06ff */
[----:B------:R-:W-:-:S08]  /*afd0*/  IMAD.WIDE.U32.X R4, R23, UR9, R4, P3 ;  /* 0x0000000917047c25 */ /* 0x000fd000098e0404 */
.L_x_302:
[----:B------:R-:W-:Y:S01]  /*afe0*/  ISETP.NE.AND P1, PT, R2, 0x1, PT ;  /* 0x000000010200780c */ /* 0x000fe20003f25270 */
[----:B------:R-:W-:Y:S01]  /*aff0*/  ULDC UR4, c[0x0][0x648] ;  /* 0x0001920000047ab9 */ /* 0x000fe20000000800 */
[----:B------:R-:W-:Y:S01]  /*b000*/  LOP3.LUT R20, R20, UR17, RZ, 0xc0, !PT ;  /* 0x0000001114147c12 */ /* 0x000fe2000f8ec0ff */
[----:B------:R-:W-:Y:S01]  /*b010*/  IMAD.MOV R22, RZ, RZ, -R22 ;  /* 0x000000ffff167224 */ /* 0x000fe200078e0a16 */
[----:B------:R-:W-:Y:S01]  /*b020*/  SHF.R.U64 R5, R4, UR4, R5 ;  /* 0x0000000404057c19 */ /* 0x000fe20008001205 */
[----:B------:R-:W-:Y:S01]  /*b030*/  ULDC UR4, c[0x0][0x638] ;  /* 0x00018e0000047ab9 */ /* 0x000fe20000000800 */
[----:B------:R-:W-:Y:S01]  /*b040*/  LOP3.LUT R9, R9, UR16, RZ, 0xc0, !PT ;  /* 0x0000001009097c12 */ /* 0x000fe2000f8ec0ff */
[----:B------:R-:W-:Y:S01]  /*b050*/  ULDC UR5, c[0x0][0x610] ;  /* 0x0001840000057ab9 */ /* 0x000fe20000000800 */
[----:B------:R-:W-:Y:S02]  /*b060*/  IMAD.MOV.U32 R4, RZ, RZ, 0x1 ;  /* 0x00000001ff047424 */ /* 0x000fe400078e00ff */
[----:B------:R-:W-:-:S02]  /*b070*/  IMAD.MOV R7, RZ, RZ, -R5 ;  /* 0x000000ffff077224 */ /* 0x000fc400078e0a05 */
[----:B------:R-:W-:Y:S02]  /*b080*/  IMAD R20, R5, UR18, R20 ;  /* 0x0000001205147c24 */ /* 0x000fe4000f8e0214 */
[----:B0-----:R-:W-:Y:S02]  /*b090*/  @P1 IMAD R15, R21, R22, R14 ;  /* 0x00000016150f1224 */ /* 0x001fe400078e020e */
[----:B------:R-:W-:Y:S01]  /*b0a0*/  IMAD R18, R7, UR4, R18 ;  /* 0x0000000407127c24 */ /* 0x000fe2000f8e0212 */
[----:B------:R-:W-:Y:S01]  /*b0b0*/  ULDC UR4, c[0x0][0x600] ;  /* 0x0001800000047ab9 */ /* 0x000fe20000000800 */
[----:B------:R-:W-:Y:S02]  /*b0c0*/  IMAD R15, R20, UR5, R15 ;  /* 0x00000005140f7c24 */ /* 0x000fe4000f8e020f */
[----:B------:R-:W-:-:S05]  /*b0d0*/  IMAD R18, R18, UR4, R9 ;  /* 0x0000000412127c24 */ /* 0x000fca000f8e0209 */
[----:B------:R-:W-:Y:S02]  /*b0e0*/  SEL R9, R18, R15, !P1 ;  /* 0x0000000f12097207 */ /* 0x000fe40004800000 */
[----:B------:R-:W-:-:S07]  /*b0f0*/  SEL R7, R15, R18, !P1 ;  /* 0x000000120f077207 */ /* 0x000fce0004800000 */
.L_x_300:
[----:B------:R-:W-:Y:S05]  /*b100*/  BSYNC B1 ;  /* 0x0000000000017941 */ /* 0x000fea0003800000 */
.L_x_299:
[----:B------:R-:W-:-:S13]  /*b110*/  LOP3.LUT P1, RZ, R4, 0xff, RZ, 0xc0, !PT ;  /* 0x000000ff04ff7812 */ /* 0x000fda000782c0ff */
[----:B------:R-:W-:Y:S05]  /*b120*/  @P1 BRA `(.L_x_303) ;  /* 0xfffffff4004c1947 */ /* 0x000fea000383ffff */
[----:B------:R-:W-:Y:S05]  /*b130*/  BSYNC B0 ;  /* 0x0000000000007941 */ /* 0x000fea0003800000 */
.L_x_291:
[----:B------:R-:W-:-:S03]  /*b140*/  UMOV UR4, 0xffffffff ;  /* 0xffffffff00047882 */ /* 0x000fc60000000000 */
[----:B------:R-:W-:Y:S05]  /*b150*/  BRA.DIV UR4, `(.L_x_304) ;  /* 0x0000000604cc7947 */ /* 0x000fea000b800000 */
[----:B------:R-:W-:-:S13]  /*b160*/  ELECT P6, URZ, PT ;  /* 0x00000000003f782f */ /* 0x000fda00038c0000 */
.L_x_323:
[----:B------:R-:W-:Y:S04]  /*b170*/  BSSY B0, `(.L_x_305) ;  /* 0x0000058000007945 */ /* 0x000fe80003800000 */
[----:B------:R-:W-:Y:S05]  /*b180*/  @!P6 BRA `(.L_x_306) ;  /* 0x000000040058e947 */ /* 0x000fea0003800000 */
[----:B------:R-:W-:-:S04]  /*b190*/  LOP3.LUT R19, R19, 0x2, RZ, 0xfc, !PT ;  /* 0x0000000213137812 */ /* 0x000fc800078efcff */
[----:B------:R-:W-:-:S13]  /*b1a0*/  ISETP.NE.AND P0, PT, R19, 0x3, PT ;  /* 0x000000031300780c */ /* 0x000fda0003f05270 */
[----:B------:R-:W-:Y:S05]  /*b1b0*/  @!P0 BRA `(.L_x_307) ;  /* 0x0000000000048947 */ /* 0x000fea0003800000 */
[----:B------:R-:W-:Y:S01]  /*b1c0*/  BPT.TRAP 0x1 ;  /* 0x000000040000795c */ /* 0x000fe20000300000 */
.L_x_307:
[----:B------:R-:W0:Y:S01]  /*b1d0*/  S2R R3, SR_CgaCtaId ;  /* 0x0000000000037919 */ /* 0x000e220000008800 */
[----:B------:R-:W-:-:S04]  /*b1e0*/  MOV R2, 0x400 ;  /* 0x0000040000027802 */ /* 0x000fc80000000f00 */
[----:B0-----:R-:W-:Y:S02]  /*b1f0*/  LEA R3, R3, R2, 0x18 ;  /* 0x0000000203037211 */ /* 0x001fe400078ec0ff */
[----:B------:R-:W-:-:S03]  /*b200*/  SHF.L.U32 R2, R0, 0x1f, RZ ;  /* 0x0000001f00027819 */ /* 0x000fc600000006ff */
[----:B------:R-:W-:-:S04]  /*b210*/  VIADD R3, R3, 0x48 ;  /* 0x0000004803037836 */ /* 0x000fc80000000000 */
[C---:B------:R-:W-:Y:S02]  /*b220*/  IMAD R7, R12.reuse, 0x8, R3 ;  /* 0x000000080c077824 */ /* 0x040fe400078e0203 */
[----:B------:R-:W-:Y:S02]  /*b230*/  VIADD R12, R12, 0x1 ;  /* 0x000000010c0c7836 */ /* 0x000fe40000000000 */
[----:B------:R-:W0:Y:S03]  /*b240*/  SYNCS.PHASECHK.TRANS64.TRYWAIT P0, [R7+URZ], R2 ;  /* 0x00000002070075a7 */ /* 0x000e26000800017f */
[----:B------:R-:W-:-:S04]  /*b250*/  ISETP.NE.AND P1, PT, R12, 0x9, PT ;  /* 0x000000090c00780c */ /* 0x000fc80003f25270 */
[----:B------:R-:W-:Y:S02]  /*b260*/  SEL R5, RZ, 0x1, P1 ;  /* 0x00000001ff057807 */ /* 0x000fe40000800000 */
[----:B------:R-:W-:Y:S02]  /*b270*/  SEL R12, R12, RZ, P1 ;  /* 0x000000ff0c0c7207 */ /* 0x000fe40000800000 */
[----:B------:R-:W-:-:S03]  /*b280*/  LOP3.LUT R5, R0, R5, RZ, 0x3c, !PT ;  /* 0x0000000500057212 */ /* 0x000fc600078e3cff */
[----:B------:R-:W-:Y:S01]  /*b290*/  IMAD R9, R12, 0x8, R3 ;  /* 0x000000080c097824 */ /* 0x000fe200078e0203 */
[----:B------:R-:W-:Y:S01]  /*b2a0*/  SHF.L.U32 R4, R5, 0x1f, RZ ;  /* 0x0000001f05047819 */ /* 0x000fe200000006ff */
[----:B0-----:R-:W-:Y:S06]  /*b2b0*/  @!P0 BRA `(.L_x_308) ;  /* 0x0000000400948947 */ /* 0x001fec0003800000 */
.L_x_324:
[----:B------:R-:W1:Y:S01]  /*b2c0*/  SYNCS.PHASECHK.TRANS64.TRYWAIT P0, [R9+URZ], R4 ;  /* 0x00000004090075a7 */ /* 0x000e62000800017f */
[----:B------:R-:W-:-:S05]  /*b2d0*/  VIADD R0, R12, 0x1 ;  /* 0x000000010c007836 */ /* 0x000fca0000000000 */
[----:B------:R-:W-:-:S04]  /*b2e0*/  ISETP.NE.AND P1, PT, R0, 0x9, PT ;  /* 0x000000090000780c */ /* 0x000fc80003f25270 */
[----:B0-----:R-:W-:Y:S02]  /*b2f0*/  SEL R2, RZ, 0x1, P1 ;  /* 0x00000001ff027807 */ /* 0x001fe40000800000 */
[----:B------:R-:W-:Y:S02]  /*b300*/  SEL R0, R0, RZ, P1 ;  /* 0x000000ff00007207 */ /* 0x000fe40000800000 */
[----:B------:R-:W-:-:S03]  /*b310*/  LOP3.LUT R7, R5, R2, RZ, 0x3c, !PT ;  /* 0x0000000205077212 */ /* 0x000fc600078e3cff */
[----:B------:R-:W-:Y:S01]  /*b320*/  IMAD R6, R0, 0x8, R3 ;  /* 0x0000000800067824 */ /* 0x000fe200078e0203 */
[----:B------:R-:W-:Y:S01]  /*b330*/  SHF.L.U32 R5, R7, 0x1f, RZ ;  /* 0x0000001f07057819 */ /* 0x000fe200000006ff */
[----:B-1----:R-:W-:Y:S06]  /*b340*/  @!P0 BRA `(.L_x_309) ;  /* 0x0000000400848947 */ /* 0x002fec0003800000 */
.L_x_325:
[----:B------:R-:W1:Y:S01]  /*b350*/  SYNCS.PHASECHK.TRANS64.TRYWAIT P0, [R6+URZ], R5 ;  /* 0x00000005060075a7 */ /* 0x000e62000800017f */
[----:B------:R-:W-:-:S05]  /*b360*/  VIADD R0, R0, 0x1 ;  /* 0x0000000100007836 */ /* 0x000fca0000000000 */
[----:B------:R-:W-:-:S04]  /*b370*/  ISETP.NE.AND P1, PT, R0, 0x9, PT ;  /* 0x000000090000780c */ /* 0x000fc80003f25270 */
[----:B------:R-:W-:Y:S02]  /*b380*/  SEL R2, RZ, 0x1, P1 ;  /* 0x00000001ff027807 */ /* 0x000fe40000800000 */
[----:B------:R-:W-:Y:S02]  /*b390*/  SEL R0, R0, RZ, P1 ;  /* 0x000000ff00007207 */ /* 0x000fe40000800000 */
[----:B------:R-:W-:-:S03]  /*b3a0*/  LOP3.LUT R7, R7, R2, RZ, 0x3c, !PT ;  /* 0x0000000207077212 */ /* 0x000fc600078e3cff */
[----:B0-----:R-:W-:Y:S01]  /*b3b0*/  IMAD R9, R0, 0x8, R3 ;  /* 0x0000000800097824 */ /* 0x001fe200078e0203 */
[----:B------:R-:W-:Y:S01]  /*b3c0*/  SHF.L.U32 R4, R7, 0x1f, RZ ;  /* 0x0000001f07047819 */ /* 0x000fe200000006ff */
[----:B-1----:R-:W-:Y:S06]  /*b3d0*/  @!P0 BRA `(.L_x_310) ;  /* 0x0000000400748947 */ /* 0x002fec0003800000 */
.L_x_326:
        /* <DEDUP_REMOVED lines=9> */
.L_x_327:
        /* <DEDUP_REMOVED lines=9> */
.L_x_328:
        /* <DEDUP_REMOVED lines=9> */
.L_x_329:
        /* <DEDUP_REMOVED lines=9> */
.L_x_330:
[----:B------:R-:W1:Y:S01]  /*b620*/  SYNCS.PHASECHK.TRANS64.TRYWAIT P0, [R9+URZ], R4 ;  /* 0x00000004090075a7 */ /* 0x000e62000800017f */
[----:B------:R-:W-:-:S05]  /*b630*/  VIADD R0, R0, 0x1 ;  /* 0x0000000100007836 */ /* 0x000fca0000000000 */
[----:B------:R-:W-:-:S04]  /*b640*/  ISETP.NE.AND P1, PT, R0, 0x9, PT ;  /* 0x000000090000780c */ /* 0x000fc80003f25270 */
[----:B------:R-:W-:Y:S02]  /*b650*/  SEL R2, RZ, 0x1, P1 ;  /* 0x00000001ff027807 */ /* 0x000fe40000800000 */
[----:B------:R-:W-:Y:S02]  /*b660*/  SEL R0, R0, RZ, P1 ;  /* 0x000000ff00007207 */ /* 0x000fe40000800000 */
[----:B------:R-:W-:Y:S01]  /*b670*/  LOP3.LUT R2, R7, R2, RZ, 0x3c, !PT ;  /* 0x0000000207027212 */ /* 0x000fe200078e3cff */
[----:B-1----:R-:W-:Y:S06]  /*b680*/  @!P0 BRA `(.L_x_315) ;  /* 0x00000004002c8947 */ /* 0x002fec0003800000 */
.L_x_331:
[----:B------:R-:W-:Y:S01]  /*b690*/  IMAD R3, R0, 0x8, R3 ;  /* 0x0000000800037824 */ /* 0x000fe200078e0203 */
[----:B------:R-:W-:-:S07]  /*b6a0*/  SHF.L.U32 R0, R2, 0x1f, RZ ;  /* 0x0000001f02007819 */ /* 0x000fce00000006ff */
.L_x_316:
[----:B--2---:R2:W3:Y:S02]  /*b6b0*/  SYNCS.PHASECHK.TRANS64.TRYWAIT P0, [R3+URZ], R0 ;  /* 0x00000000030075a7 */ /* 0x0044e4000800017f */
[----:B---3--:R-:W-:Y:S05]  /*b6c0*/  @!P0 NANOSLEEP.SYNCS 0x989680 ;  /* 0x009896800000895d */ /* 0x008fea0003900000 */
[----:B------:R-:W3:Y:S02]  /*b6d0*/  @!P0 SYNCS.PHASECHK.TRANS64 P0, [R3+URZ], R0 ;  /* 0x00000000030085a7 */ /* 0x000ee4000800007f */
[----:B---3--:R-:W-:Y:S05]  /*b6e0*/  @!P0 BRA `(.L_x_316) ;  /* 0xfffffffc00f08947 */ /* 0x008fea000383ffff */
.L_x_306:
[----:B------:R-:W-:Y:S05]  /*b6f0*/  BSYNC B0 ;  /* 0x0000000000007941 */ /* 0x000fea0003800000 */
.L_x_305:
[----:B------:R-:W-:Y:S05]  /*b700*/  EXIT ;  /* 0x000000000000794d */ /* 0x000fea0003800000 */
.L_x_18:
[----:B---3--:R3:W4:Y:S02]  /*b710*/  SYNCS.PHASECHK.TRANS64.TRYWAIT P1, [R3+URZ], R0 ;  /* 0x00000000030075a7 */ /* 0x008724000802017f */
[----:B----4-:R-:W-:Y:S05]  /*b720*/  @!P1 NANOSLEEP.SYNCS 0x989680 ;  /* 0x009896800000995d */ /* 0x010fea0003900000 */
[----:B------:R-:W4:Y:S02]  /*b730*/  @!P1 SYNCS.PHASECHK.TRANS64 P1, [R3+URZ], R0 ;  /* 0x00000000030095a7 */ /* 0x000f24000802007f */
[----:B----4-:R-:W-:Y:S05]  /*b740*/  @!P1 BRA `(.L_x_18) ;  /* 0xfffffffc00f09947 */ /* 0x010fea000383ffff */
[----:B------:R-:W-:Y:S05]  /*b750*/  BRA `(.L_x_17) ;  /* 0xffffff5800e07947 */ /* 0x000fea000383ffff */
.L_x_23:
[----:B-1----:R-:W-:-:S04]  /*b760*/  IMAD.U32 R4, RZ, RZ, UR4 ;  /* 0x00000004ff047e24 */ /* 0x002fc8000f8e00ff */
[----:B------:R1:W2:Y:S03]  /*b770*/  SYNCS.PHASECHK.TRANS64.TRYWAIT P1, [R4+URZ], R3 ;  /* 0x00000003040075a7 */ /* 0x0002a6000802017f */
[----:B--2---:R-:W-:Y:S05]  /*b780*/  @!P1 NANOSLEEP.SYNCS 0x989680 ;  /* 0x009896800000995d */ /* 0x004fea0003900000 */
[----:B------:R-:W2:Y:S02]  /*b790*/  @!P1 SYNCS.PHASECHK.TRANS64 P1, [R4+URZ], R3 ;  /* 0x00000003040095a7 */ /* 0x000ea4000802007f */
[----:B--2---:R-:W-:Y:S05]  /*b7a0*/  @!P1 BRA `(.L_x_23) ;  /* 0xfffffffc00ec9947 */ /* 0x004fea000383ffff */
[----:B------:R-:W-:Y:S05]  /*b7b0*/  BRA `(.L_x_22) ;  /* 0xffffff5c00847947 */ /* 0x000fea000383ffff */
.L_x_292:
[----:B------:R-:W-:Y:S01]  /*b7c0*/  BSSY B1, `(.L_x_317) ;  /* 0x0000006000017945 */ /* 0x000fe20003800000 */
[----:B------:R-:W-:-:S07]  /*b7d0*/  IMAD.MOV.U32 R15, RZ, RZ, -0x1 ;  /* 0xffffffffff0f7424 */ /* 0x000fce00078e00ff */
[----:B------:R-:W-:Y:S05]  /*b7e0*/  WARPSYNC.COLLECTIVE R15, `(.L_x_318) ;  /* 0x000000000f0c7348 */ /* 0x000fea0003c00000 */
[----:B------:R-:W-:Y:S02]  /*b7f0*/  ELECT P6, UR62, PT ;  /* 0x00000000003e782f */ /* 0x000fe400038c0000 */
[----:B------:R-:W-:Y:S01]  /*b800*/  MOV R14, UR62 ;  /* 0x0000003e000e7c02 */ /* 0x000fe20008000f00 */
[----:B------:R-:W-:Y:S10]  /*b810*/  ENDCOLLECTIVE ;  /* 0x000000000000791b */ /* 0x000ff40003800000 */
.L_x_318:
[----:B------:R-:W-:Y:S05]  /*b820*/  BSYNC B1 ;  /* 0x0000000000017941 */ /* 0x000fea0003800000 */
.L_x_317:
[----:B------:R-:W-:Y:S05]  /*b830*/  BRA `(.L_x_319) ;  /* 0xffffffec00947947 */ /* 0x000fea000383ffff */
.L_x_295:
[----:B0-----:R0:W1:Y:S02]  /*b840*/  SYNCS.PHASECHK.TRANS64.TRYWAIT P1, [R14+URZ+0x48], R7 ;  /* 0x000048070e0075a7 */ /* 0x001064000802017f */
[----:B-1----:R-:W-:Y:S05]  /*b850*/  @!P1 NANOSLEEP.SYNCS 0x989680 ;  /* 0x009896800000995d */ /* 0x002fea0003900000 */
[----:B------:R-:W1:Y:S02]  /*b860*/  @!P1 SYNCS.PHASECHK.TRANS64 P1, [R14+URZ+0x48], R7 ;  /* 0x000048070e0095a7 */ /* 0x000e64000802007f */
[----:B-1----:R-:W-:Y:S05]  /*b870*/  @!P1 BRA `(.L_x_295) ;  /* 0xfffffffc00f09947 */ /* 0x002fea000383ffff */
[----:B------:R-:W-:Y:S05]  /*b880*/  BRA `(.L_x_320) ;  /* 0xffffffec00c87947 */ /* 0x000fea000383ffff */
.L_x_304:
[----:B------:R-:W-:Y:S01]  /*b890*/  BSSY B0, `(.L_x_321) ;  /* 0x0000006000007945 */ /* 0x000fe20003800000 */
[----:B------:R-:W-:-:S07]  /*b8a0*/  IMAD.MOV.U32 R15, RZ, RZ, -0x1 ;  /* 0xffffffffff0f7424 */ /* 0x000fce00078e00ff */
[----:B------:R-:W-:Y:S05]  /*b8b0*/  WARPSYNC.COLLECTIVE R15, `(.L_x_322) ;  /* 0x000000000f0c7348 */ /* 0x000fea0003c00000 */
[----:B------:R-:W-:Y:S02]  /*b8c0*/  ELECT P6, UR62, PT ;  /* 0x00000000003e782f */ /* 0x000fe400038c0000 */
[----:B------:R-:W-:Y:S01]  /*b8d0*/  MOV R14, UR62 ;  /* 0x0000003e000e7c02 */ /* 0x000fe20008000f00 */
[----:B------:R-:W-:Y:S10]  /*b8e0*/  ENDCOLLECTIVE ;  /* 0x000000000000791b */ /* 0x000ff40003800000 */
.L_x_322:
[----:B------:R-:W-:Y:S05]  /*b8f0*/  BSYNC B0 ;  /* 0x0000000000007941 */ /* 0x000fea0003800000 */
.L_x_321:
[----:B------:R-:W-:Y:S05]  /*b900*/  BRA `(.L_x_323) ;  /* 0xfffffff800187947 */ /* 0x000fea000383ffff */
.L_x_308:
[----:B0-----:R0:W1:Y:S02]  /*b910*/  SYNCS.PHASECHK.TRANS64.TRYWAIT P0, [R7+URZ], R2 ;  /* 0x00000002070075a7 */ /* 0x001064000800017f */
[----:B-1----:R-:W-:Y:S05]  /*b920*/  @!P0 NANOSLEEP.SYNCS 0x989680 ;  /* 0x009896800000895d */ /* 0x002fea0003900000 */
[----:B------:R-:W1:Y:S02]  /*b930*/  @!P0 SYNCS.PHASECHK.TRANS64 P0, [R7+URZ], R2 ;  /* 0x00000002070085a7 */ /* 0x000e64000800007f */
[----:B-1----:R-:W-:Y:S05]  /*b940*/  @!P0 BRA `(.L_x_308) ;  /* 0xfffffffc00f08947 */ /* 0x002fea000383ffff */
[----:B------:R-:W-:Y:S05]  /*b950*/  BRA `(.L_x_324) ;  /* 0xfffffff800587947 */ /* 0x000fea000383ffff */
.L_x_309:
[----:B0-----:R0:W1:Y:S02]  /*b960*/  SYNCS.PHASECHK.TRANS64.TRYWAIT P0, [R9+URZ], R4 ;  /* 0x00000004090075a7 */ /* 0x001064000800017f */
[----:B-1----:R-:W-:Y:S05]  /*b970*/  @!P0 NANOSLEEP.SYNCS 0x989680 ;  /* 0x009896800000895d */ /* 0x002fea0003900000 */
[----:B------:R-:W1:Y:S02]  /*b980*/  @!P0 SYNCS.PHASECHK.TRANS64 P0, [R9+URZ], R4 ;  /* 0x00000004090085a7 */ /* 0x000e64000800007f */
[----:B-1----:R-:W-:Y:S05]  /*b990*/  @!P0 BRA `(.L_x_309) ;  /* 0xfffffffc00f08947 */ /* 0x002fea000383ffff */
[----:B------:R-:W-:Y:S05]  /*b9a0*/  BRA `(.L_x_325) ;  /* 0xfffffff800687947 */ /* 0x000fea000383ffff */
.L_x_310:
[----:B0-----:R0:W1:Y:S02]  /*b9b0*/  SYNCS.PHASECHK.TRANS64.TRYWAIT P0, [R6+URZ], R5 ;  /* 0x00000005060075a7 */ /* 0x001064000800017f */
[----:B-1----:R-:W-:Y:S05]  /*b9c0*/  @!P0 NANOSLEEP.SYNCS 0x989680 ;  /* 0x009896800000895d */ /* 0x002fea0003900000 */
[----:B------:R-:W1:Y:S02]  /*b9d0*/  @!P0 SYNCS.PHASECHK.TRANS64 P0, [R6+URZ], R5 ;  /* 0x00000005060085a7 */ /* 0x000e64000800007f */
[----:B-1----:R-:W-:Y:S05]  /*b9e0*/  @!P0 BRA `(.L_x_310) ;  /* 0xfffffffc00f08947 */ /* 0x002fea000383ffff */
[----:B------:R-:W-:Y:S05]  /*b9f0*/  BRA `(.L_x_326) ;  /* 0xfffffff800787947 */ /* 0x000fea000383ffff */
.L_x_311:
[----:B0-----:R0:W1:Y:S02]  /*ba00*/  SYNCS.PHASECHK.TRANS64.TRYWAIT P0, [R9+URZ], R4 ;  /* 0x00000004090075a7 */ /* 0x001064000800017f */
[----:B-1----:R-:W-:Y:S05]  /*ba10*/  @!P0 NANOSLEEP.SYNCS 0x989680 ;  /* 0x009896800000895d */ /* 0x002fea0003900000 */
[----:B------:R-:W1:Y:S02]  /*ba20*/  @!P0 SYNCS.PHASECHK.TRANS64 P0, [R9+URZ], R4 ;  /* 0x00000004090085a7 */ /* 0x000e64000800007f */
[----:B-1----:R-:W-:Y:S05]  /*ba30*/  @!P0 BRA `(.L_x_311) ;  /* 0xfffffffc00f08947 */ /* 0x002fea000383ffff */
[----:B------:R-:W-:Y:S05]  /*ba40*/  BRA `(.L_x_327) ;  /* 0xfffffff800887947 */ /* 0x000fea000383ffff */
.L_x_312:
[----:B0-----:R0:W1:Y:S02]  /*ba50*/  SYNCS.PHASECHK.TRANS64.TRYWAIT P0, [R6+URZ], R5 ;  /* 0x00000005060075a7 */ /* 0x001064000800017f */
[----:B-1----:R-:W-:Y:S05]  /*ba60*/  @!P0 NANOSLEEP.SYNCS 0x989680 ;  /* 0x009896800000895d */ /* 0x002fea0003900000 */
[----:B------:R-:W1:Y:S02]  /*ba70*/  @!P0 SYNCS.PHASECHK.TRANS64 P0, [R6+URZ], R5 ;  /* 0x00000005060085a7 */ /* 0x000e64000800007f */
[----:B-1----:R-:W-:Y:S05]  /*ba80*/  @!P0 BRA `(.L_x_312) ;  /* 0xfffffffc00f08947 */ /* 0x002fea000383ffff */
[----:B------:R-:W-:Y:S05]  /*ba90*/  BRA `(.L_x_328) ;  /* 0xfffffff800987947 */ /* 0x000fea000383ffff */
.L_x_313:
[----:B0-----:R0:W1:Y:S02]  /*baa0*/  SYNCS.PHASECHK.TRANS64.TRYWAIT P0, [R9+URZ], R4 ;  /* 0x00000004090075a7 */ /* 0x001064000800017f */
[----:B-1----:R-:W-:Y:S05]  /*bab0*/  @!P0 NANOSLEEP.SYNCS 0x989680 ;  /* 0x009896800000895d */ /* 0x002fea0003900000 */
[----:B------:R-:W1:Y:S02]  /*bac0*/  @!P0 SYNCS.PHASECHK.TRANS64 P0, [R9+URZ], R4 ;  /* 0x00000004090085a7 */ /* 0x000e64000800007f */
[----:B-1----:R-:W-:Y:S05]  /*bad0*/  @!P0 BRA `(.L_x_313) ;  /* 0xfffffffc00f08947 */ /* 0x002fea000383ffff */
[----:B------:R-:W-:Y:S05]  /*bae0*/  BRA `(.L_x_329) ;  /* 0xfffffff800a87947 */ /* 0x000fea000383ffff */
.L_x_314:
[----:B0-----:R0:W1:Y:S02]  /*baf0*/  SYNCS.PHASECHK.TRANS64.TRYWAIT P0, [R6+URZ], R5 ;  /* 0x00000005060075a7 */ /* 0x001064000800017f */
[----:B-1----:R-:W-:Y:S05]  /*bb00*/  @!P0 NANOSLEEP.SYNCS 0x989680 ;  /* 0x009896800000895d */ /* 0x002fea0003900000 */
[----:B------:R-:W1:Y:S02]  /*bb10*/  @!P0 SYNCS.PHASECHK.TRANS64 P0, [R6+URZ], R5 ;  /* 0x00000005060085a7 */ /* 0x000e64000800007f */
[----:B-1----:R-:W-:Y:S05]  /*bb20*/  @!P0 BRA `(.L_x_314) ;  /* 0xfffffffc00f08947 */ /* 0x002fea000383ffff */
[----:B------:R-:W-:Y:S05]  /*bb30*/  BRA `(.L_x_330) ;  /* 0xfffffff800b87947 */ /* 0x000fea000383ffff */
.L_x_315:
[----:B-1----:R1:W2:Y:S02]  /*bb40*/  SYNCS.PHASECHK.TRANS64.TRYWAIT P0, [R9+URZ], R4 ;  /* 0x00000004090075a7 */ /* 0x0022a4000800017f */
[----:B--2---:R-:W-:Y:S05]  /*bb50*/  @!P0 NANOSLEEP.SYNCS 0x989680 ;  /* 0x009896800000895d */ /* 0x004fea0003900000 */
[----:B------:R-:W2:Y:S02]  /*bb60*/  @!P0 SYNCS.PHASECHK.TRANS64 P0, [R9+URZ], R4 ;  /* 0x00000004090085a7 */ /* 0x000ea4000800007f */
[----:B--2---:R-:W-:Y:S05]  /*bb70*/  @!P0 BRA `(.L_x_315) ;  /* 0xfffffffc00f08947 */ /* 0x004fea000383ffff */
[----:B------:R-:W-:Y:S05]  /*bb80*/  BRA `(.L_x_331) ;  /* 0xfffffff800c07947 */ /* 0x000fea000383ffff */
.L_x_332:
[----:B------:R-:W-:-:S00]  /*bb90*/  BRA `(.L_x_332) ;  /* 0xfffffffc00fc7947 */ /* 0x000fc0000383ffff */
[----:B------:R-:W-:-:S00]  /*bba0*/  NOP ;  /* 0x0000000000007918 */ /* 0x000fc00000000000 */
        /* <DEDUP_REMOVED lines=13> */
.L_x_333:


//--------------------- .nv.global.init           --------------------------
	.section	.nv.global.init,"aw",@progbits
.nv.global.init:
	.type		$str$22,@object
	.size		$str$22,($str$23 - $str$22)
$str$22:
        /*0000*/ 	.byte	0x6b, 0x5f, 0x74, 0x69, 0x6c, 0x65, 0x5f, 0x63, 0x6f, 0x75, 0x6e, 0x74, 0x20, 0x3e, 0x3d, 0x20
        /*0010*/ 	.byte	0x31, 0x00
	.type		$str$23,@object
	.size		$str$23,(__unnamed_1 - $str$23)
$str$23:
        /*0012*/ 	.byte	0x2f, 0x74, 0x6d, 0x70, 0x2f, 0x63, 0x75, 0x74, 0x6c, 0x61, 0x73, 0x73, 0x5f, 0x73, 0x77, 0x65
        /*0022*/ 	.byte	0x65, 0x70, 0x5f, 0x73, 0x72, 0x63, 0x2f, 0x69, 0x6e, 0x63, 0x6c, 0x75, 0x64, 0x65, 0x2f, 0x63
        /*0032*/ 	.byte	0x75, 0x74, 0x6c, 0x61, 0x73, 0x73, 0x2f, 0x67, 0x65, 0x6d, 0x6d, 0x2f, 0x63, 0x6f, 0x6c, 0x6c
        /*0042*/ 	.byte	0x65, 0x63, 0x74, 0x69, 0x76, 0x65, 0x2f, 0x73, 0x6d, 0x39, 0x30, 0x5f, 0x6d, 0x6d, 0x61, 0x5f
        /*0052*/ 	.byte	0x74, 0x6d, 0x61, 0x5f, 0x67, 0x6d, 0x6d, 0x61, 0x5f, 0x73, 0x73, 0x5f, 0x77, 0x61, 0x72, 0x70
        /*0062*/ 	.byte	0x73, 0x70, 0x65, 0x63, 0x69, 0x61, 0x6c, 0x69, 0x7a, 0x65, 0x64, 0x2e, 0x68, 0x70, 0x70, 0x00
	.type		__unnamed_1,@object
	.size		__unnamed_1,(.L_0 - __unnamed_1)
__unnamed_1:
        /*0072*/ 	.byte	0x76, 0x6f, 0x69, 0x64, 0x20, 0x63, 0x75, 0x74, 0x6c, 0x61, 0x73, 0x73, 0x3a, 0x3a, 0x67, 0x65
        /* <DEDUP_REMOVED lines=179> */
        /*0bb2*/ 	.byte	0x3a, 0x3a, 0x69, 0x64, 0x65, 0x6e, 0x74, 0x69, 0x74, 0x79, 0x5d, 0x00
.L_0:


//--------------------- .nv.shared._ZN7cutlass13device_kernelINS_4gemm6kernel13GemmUniversalIN4cute5tupleIJiiiiEEENS1_10collective13CollectiveMmaINS1_34MainloopSm90TmaGmmaWarpSpecializedILi9ENS5_IJNS4_1CILi1EEESB_SB_EEENS1_35KernelTmaWarpSpecializedCooperativeEEENS5_IJNSA_ILi128EEENSA_ILi256EEENSA_ILi32EEEEEENS_6half_tENS5_IJlSB_lEEESJ_SK_NS4_8TiledMMAINS4_8MMA_AtomIJNS4_4SM904GMMA26MMA_64x256x16_F32F16F16_SSILNSO_5MajorE0ELSQ_0ELNSO_7ScaleInE1ELSR_1EEEEEENS4_6LayoutINS5_IJNSA_ILi2EEESB_SB_EEENS5_IJSB_NSA_ILi0EEESX_EEEEENS5_IJNS4_10UnderscoreES10_S10_EEEEENS4_13SM90_TMA_LOADENS4_14ComposedLayoutINS4_7SwizzleILi2ELi4ELi3EEENS4_18smem_ptr_flag_bitsILi16EEENSU_INS5_IJNSA_ILi8EEESH_EEENS5_IJSH_SB_EEEEEEEvNS4_8identityES13_S1D_vS1E_EENS_8epilogue10collective6detail29Sm90TmaWarpSpecializedAdapterINS1H_15DefaultEpilogueISJ_SK_SK_NS1G_6thread17LinearCombinationISJ_Li1EffLNS1L_9ScaleType4KindE0ELNS_15FloatRoundStyleE2ESJ_EENS1_15EpilogueDefaultEEEEEvvEEEEvNT_6ParamsE --------------------------
	.section	.nv.shared._ZN7cutlass13device_kernelINS_4gemm6kernel13GemmUniversalIN4cute5tupleIJiiiiEEENS1_10collective13CollectiveMmaINS1_34MainloopSm90TmaGmmaWarpSpecializedILi9ENS5_IJNS4_1CILi1EEESB_SB_EEENS1_35KernelTmaWarpSpecializedCooperativeEEENS5_IJNSA_ILi128EEENSA_ILi256EEENSA_ILi32EEEEEENS_6half_tENS5_IJlSB_lEEESJ_SK_NS4_8TiledMMAINS4_8MMA_AtomIJNS4_4SM904GMMA26MMA_64x256x16_F32F16F16_SSILNSO_5MajorE0ELSQ_0ELNSO_7ScaleInE1ELSR_1EEEEEENS4_6LayoutINS5_IJNSA_ILi2EEESB_SB_EEENS5_IJSB_NSA_ILi0EEESX_EEEEENS5_IJNS4_10UnderscoreES10_S10_EEEEENS4_13SM90_TMA_LOADENS4_14ComposedLayoutINS4_7SwizzleILi2ELi4ELi3EEENS4_18smem_ptr_flag_bitsILi16EEENSU_INS5_IJNSA_ILi8EEESH_EEENS5_IJSH_SB_EEEEEEEvNS4_8identityES13_S1D_vS1E_EENS_8epilogue10collective6detail29Sm90TmaWarpSpecializedAdapterINS1H_15DefaultEpilogueISJ_SK_SK_NS1G_6thread17LinearCombinationISJ_Li1EffLNS1L_9ScaleType4KindE0ELNS_15FloatRoundStyleE2ESJ_EENS1_15EpilogueDefaultEEEEEvvEEEEvNT_6ParamsE,"aw",@nobits
	.sectionflags	@""
	.align	16
	.zero		1024


//--------------------- .nv.shared.reserved.0     --------------------------
	.section	.nv.shared.reserved.0,"aw",@nobits
	.weak		__nv_reservedSMEM_offset_0_alias
	.size		__nv_reservedSMEM_offset_0_alias, 0, 0
	.other		__nv_reservedSMEM_offset_0_alias,@"STO_CUDA_RESERVED_SHARED STV_DEFAULT"
__nv_reservedSMEM_offset_0_alias:
	.zero		0


//--------------------- .nv.global                --------------------------
	.section	.nv.global,"aw",@nobits
.nv.global:
	.type		_ZN40_INTERNAL_f7d66480_4_k_cu_b89914eb_229144cute1_E,@object
	.size		_ZN40_INTERNAL_f7d66480_4_k_cu_b89914eb_229144cute1_E,(_ZN40_INTERNAL_f7d66480_4_k_cu_b89914eb_229144cuda3std3__45__cpo6cbeginE - _ZN40_INTERNAL_f7d66480_4_k_cu_b89914eb_229144cute1_E)
_ZN40_INTERNAL_f7d66480_4_k_cu_b89914eb_229144cute1_E:
	.zero		1
	.type		_ZN40_INTERNAL_f7d66480_4_k_cu_b89914eb_229144cuda3std3__45__cpo6cbeginE,@object
	.size		_ZN40_INTERNAL_f7d66480_4_k_cu_b89914eb_229144cuda3std3__45__cpo6cbeginE,(_ZN40_INTERNAL_f7d66480_4_k_cu_b89914eb_229144cuda3std3__48in_placeE - _ZN40_INTERNAL_f7d66480_4_k_cu_b89914eb_229144cuda3std3__45__cpo6cbeginE)
_ZN40_INTERNAL_f7d66480_4_k_cu_b89914eb_229144cuda3std3__45__cpo6cbeginE:
	.zero		1
	.type		_ZN40_INTERNAL_f7d66480_4_k_cu_b89914eb_229144cuda3std3__48in_placeE,@object
	.size		_ZN40_INTERNAL_f7d66480_4_k_cu_b89914eb_229144cuda3std3__48in_placeE,(_ZN40_INTERNAL_f7d66480_4_k_cu_b89914eb_229144cuda3std6ranges3__45__cpo9iter_moveE - _ZN40_INTERNAL_f7d66480_4_k_cu_b89914eb_229144cuda3std3__48in_placeE)
_ZN40_INTERNAL_f7d66480_4_k_cu_b89914eb_229144cuda3std3__48in_placeE:
	.zero		1
	.type		_ZN40_INTERNAL_f7d66480_4_k_cu_b89914eb_229144cuda3std6ranges3__45__cpo9iter_moveE,@object
	.size		_ZN40_INTERNAL_f7d66480_4_k_cu_b89914eb_229144cuda3std6ranges3__45__cpo9iter_moveE,(_ZN40_INTERNAL_f7d66480_4_k_cu_b89914eb_229144cuda3std3__45__cpo5beginE - _ZN40_INTERNAL_f7d66480_4_k_cu_b89914eb_229144cuda3std6ranges3__45__cpo9iter_moveE)
_ZN40_INTERNAL_f7d66480_4_k_cu_b89914eb_229144cuda3std6ranges3__45__cpo9iter_moveE:
	.zero		1
	.type		_ZN40_INTERNAL_f7d66480_4_k_cu_b89914eb_229144cuda3std3__45__cpo5beginE,@object
	.size		_ZN40_INTERNAL_f7d66480_4_k_cu_b89914eb_229144cuda3std3__45__cpo5beginE,(_ZN40_INTERNAL_f7d66480_4_k_cu_b89914eb_229144cuda3std3__442_GLOBAL__N__f7d66480_4_k_cu_b89914eb_229146ignoreE - _ZN40_INTERNAL_f7d66480_4_k_cu_b89914eb_229144cuda3std3__45__cpo5beginE)
_ZN40_INTERNAL_f7d66480_4_k_cu_b89914eb_229144cuda3std3__45__cpo5beginE:
	.zero		1
	.type		_ZN40_INTERNAL_f7d66480_4_k_cu_b89914eb_229144cuda3std3__442_GLOBAL__N__f7d66480_4_k_cu_b89914eb_229146ignoreE,@object
	.size		_ZN40_INTERNAL_f7d66480_4_k_cu_b89914eb_229144cuda3std3__442_GLOBAL__N__f7d66480_4_k_cu_b89914eb_229146ignoreE,(_ZN40_INTERNAL_f7d66480_4_k_cu_b89914eb_229144cute7productE - _ZN40_INTERNAL_f7d66480_4_k_cu_b89914eb_229144cuda3std3__442_GLOBAL__N__f7d66480_4_k_cu_b89914eb_229146ignoreE)
_ZN40_INTERNAL_f7d66480_4_k_cu_b89914eb_229144cuda3std3__442_GLOBAL__N__f7d66480_4_k_cu_b89914eb_229146ignoreE:
	.zero		1
	.type		_ZN40_INTERNAL_f7d66480_4_k_cu_b89914eb_229144cute7productE,@object
	.size		_ZN40_INTERNAL_f7d66480_4_k_cu_b89914eb_229144cute7productE,(_ZN40_INTERNAL_f7d66480_4_k_cu_b89914eb_229144cuda3std3__45__cpo3endE - _ZN40_INTERNAL_f7d66480_4_k_cu_b89914eb_229144cute7productE)
_ZN40_INTERNAL_f7d66480_4_k_cu_b89914eb_229144cute7productE:
	.zero		1
	.type		_ZN40_INTERNAL_f7d66480_4_k_cu_b89914eb_229144cuda3std3__45__cpo3endE,@object
	.size		_ZN40_INTERNAL_f7d66480_4_k_cu_b89914eb_229144cuda3std3__45__cpo3endE,(_ZN40_INTERNAL_f7d66480_4_k_cu_b89914eb_229144cuda3std3__419piecewise_constructE - _ZN40_INTERNAL_f7d66480_4_k_cu_b89914eb_229144cuda3std3__45__cpo3endE)
_ZN40_INTERNAL_f7d66480_4_k_cu_b89914eb_229144cuda3std3__45__cpo3endE:
	.zero		1
	.type		_ZN40_INTERNAL_f7d66480_4_k_cu_b89914eb_229144cuda3std3__419piecewise_constructE,@object
	.size		_ZN40_INTERNAL_f7d66480_4_k_cu_b89914eb_229144cuda3std3__419piecewise_constructE,(_ZN40_INTERNAL_f7d66480_4_k_cu_b89914eb_229144cuda3std3__45__cpo4cendE - _ZN40_INTERNAL_f7d66480_4_k_cu_b89914eb_229144cuda3std3__419piecewise_constructE)
_ZN40_INTERNAL_f7d66480_4_k_cu_b89914eb_229144cuda3std3__419piecewise_constructE:
	.zero		1
	.type		_ZN40_INTERNAL_f7d66480_4_k_cu_b89914eb_229144cuda3std3__45__cpo4cendE,@object
	.size		_ZN40_INTERNAL_f7d66480_4_k_cu_b89914eb_229144cuda3std3__45__cpo4cendE,(_ZN40_INTERNAL_f7d66480_4_k_cu_b89914eb_229144cuda3std6ranges3__45__cpo4swapE - _ZN40_INTERNAL_f7d66480_4_k_cu_b89914eb_229144cuda3std3__45__cpo4cendE)
_ZN40_INTERNAL_f7d66480_4_k_cu_b89914eb_229144cuda3std3__45__cpo4cendE:
	.zero		1
	.type		_ZN40_INTERNAL_f7d66480_4_k_cu_b89914eb_229144cuda3std6ranges3__45__cpo4swapE,@object
	.size		_ZN40_INTERNAL_f7d66480_4_k_cu_b89914eb_229144cuda3std6ranges3__45__cpo4swapE,(.L_8 - _ZN40_INTERNAL_f7d66480_4_k_cu_b89914eb_229144cuda3std6ranges3__45__cpo4swapE)
_ZN40_INTERNAL_f7d66480_4_k_cu_b89914eb_229144cuda3std6ranges3__45__cpo4swapE:
	.zero		1
.L_8:


//--------------------- .nv.constant0._ZN7cutlass13device_kernelINS_4gemm6kernel13GemmUniversalIN4cute5tupleIJiiiiEEENS1_10collective13CollectiveMmaINS1_34MainloopSm90TmaGmmaWarpSpecializedILi9ENS5_IJNS4_1CILi1EEESB_SB_EEENS1_35KernelTmaWarpSpecializedCooperativeEEENS5_IJNSA_ILi128EEENSA_ILi256EEENSA_ILi32EEEEEENS_6half_tENS5_IJlSB_lEEESJ_SK_NS4_8TiledMMAINS4_8MMA_AtomIJNS4_4SM904GMMA26MMA_64x256x16_F32F16F16_SSILNSO_5MajorE0ELSQ_0ELNSO_7ScaleInE1ELSR_1EEEEEENS4_6LayoutINS5_IJNSA_ILi2EEESB_SB_EEENS5_IJSB_NSA_ILi0EEESX_EEEEENS5_IJNS4_10UnderscoreES10_S10_EEEEENS4_13SM90_TMA_LOADENS4_14ComposedLayoutINS4_7SwizzleILi2ELi4ELi3EEENS4_18smem_ptr_flag_bitsILi16EEENSU_INS5_IJNSA_ILi8EEESH_EEENS5_IJSH_SB_EEEEEEEvNS4_8identityES13_S1D_vS1E_EENS_8epilogue10collective6detail29Sm90TmaWarpSpecializedAdapterINS1H_15DefaultEpilogueISJ_SK_SK_NS1G_6thread17LinearCombinationISJ_Li1EffLNS1L_9ScaleType4KindE0ELNS_15FloatRoundStyleE2ESJ_EENS1_15EpilogueDefaultEEEEEvvEEEEvNT_6ParamsE --------------------------
	.section	.nv.constant0._ZN7cutlass13device_kernelINS_4gemm6kernel13GemmUniversalIN4cute5tupleIJiiiiEEENS1_10collective13CollectiveMmaINS1_34MainloopSm90TmaGmmaWarpSpecializedILi9ENS5_IJNS4_1CILi1EEESB_SB_EEENS1_35KernelTmaWarpSpecializedCooperativeEEENS5_IJNSA_ILi128EEENSA_ILi256EEENSA_ILi32EEEEEENS_6half_tENS5_IJlSB_lEEESJ_SK_NS4_8TiledMMAINS4_8MMA_AtomIJNS4_4SM904GMMA26MMA_64x256x16_F32F16F16_SSILNSO_5MajorE0ELSQ_0ELNSO_7ScaleInE1ELSR_1EEEEEENS4_6LayoutINS5_IJNSA_ILi2EEESB_SB_EEENS5_IJSB_NSA_ILi0EEESX_EEEEENS5_IJNS4_10UnderscoreES10_S10_EEEEENS4_13SM90_TMA_LOADENS4_14ComposedLayoutINS4_7SwizzleILi2ELi4ELi3EEENS4_18smem_ptr_flag_bitsILi16EEENSU_INS5_IJNSA_ILi8EEESH_EEENS5_IJSH_SB_EEEEEEEvNS4_8identityES13_S1D_vS1E_EENS_8epilogue10collective6detail29Sm90TmaWarpSpecializedAdapterINS1H_15DefaultEpilogueISJ_SK_SK_NS1G_6thread17LinearCombinationISJ_Li1EffLNS1L_9ScaleType4KindE0ELNS_15FloatRoundStyleE2ESJ_EENS1_15EpilogueDefaultEEEEEvvEEEEvNT_6ParamsE,"a",@progbits
	.sectionflags	@""
	.align	4
.nv.constant0._ZN7cutlass13device_kernelINS_4gemm6kernel13GemmUniversalIN4cute5tupleIJiiiiEEENS1_10collective13CollectiveMmaINS1_34MainloopSm90TmaGmmaWarpSpecializedILi9ENS5_IJNS4_1CILi1EEESB_SB_EEENS1_35KernelTmaWarpSpecializedCooperativeEEENS5_IJNSA_ILi128EEENSA_ILi256EEENSA_ILi32EEEEEENS_6half_tENS5_IJlSB_lEEESJ_SK_NS4_8TiledMMAINS4_8MMA_AtomIJNS4_4SM904GMMA26MMA_64x256x16_F32F16F16_SSILNSO_5MajorE0ELSQ_0ELNSO_7ScaleInE1ELSR_1EEEEEENS4_6LayoutINS5_IJNSA_ILi2EEESB_SB_EEENS5_IJSB_NSA_ILi0EEESX_EEEEENS5_IJNS4_10UnderscoreES10_S10_EEEEENS4_13SM90_TMA_LOADENS4_14ComposedLayoutINS4_7SwizzleILi2ELi4ELi3EEENS4_18smem_ptr_flag_bitsILi16EEENSU_INS5_IJNSA_ILi8EEESH_EEENS5_IJSH_SB_EEEEEEEvNS4_8identityES13_S1D_vS1E_EENS_8epilogue10collective6detail29Sm90TmaWarpSpecializedAdapterINS1H_15DefaultEpilogueISJ_SK_SK_NS1G_6thread17LinearCombinationISJ_Li1EffLNS1L_9ScaleType4KindE0ELNS_15FloatRoundStyleE2ESJ_EENS1_15EpilogueDefaultEEEEEvvEEEEvNT_6ParamsE:
	.zero		1664


//--------------------- SYMBOLS --------------------------

	.type		.nv.reservedSmem.offset0,@object
	.size		.nv.reservedSmem.offset0,0x4
	.type		__assertfail,@function
